	.target	sm_90a

	.elftype	@"ET_EXEC"


//--------------------- .note.nv.tkinfo           --------------------------
	.section	.note.nv.tkinfo,"",@"SHT_NOTE"
	.sectionflags	@"SHF_NOTE_NV_TKINFO"
	.tkinfo
        /*0018*/ 	.word	0x00000002
        /*0030*/ 	.string	""
        /*0030*/ 	.string	"ptxas"
        /*0030*/ 	.string	"Cuda compilation tools, release 13.0, V13.0.88"
        /*0030*/ 	.string	"Build cuda_13.0.r13.0/compiler.36424714_0"
        /*0030*/ 	.string	"-arch sm_90a -m 64 "



//--------------------- .note.nv.cuinfo           --------------------------
	.section	.note.nv.cuinfo,"",@"SHT_NOTE"
	.sectionflags	@"SHF_NOTE_NV_CUINFO"
        /*0018*/ 	.short	0x0002
        /*001a*/ 	.short	0x005a
        /*001c*/ 	.short	0x0082
	.zero		2


//--------------------- .nv.info                  --------------------------
	.section	.nv.info,"",@"SHT_CUDA_INFO"
	.align	4


	//----- nvinfo : EIATTR_REGCOUNT
	.align		4
        /*0000*/ 	.byte	0x04, 0x2f
        /*0002*/ 	.short	(.L_15 - .L_14)
	.align		4
.L_14:
        /*0004*/ 	.word	index@(_ZN7cutlass13device_kernelINS_4gemm6kernel13GemmUniversalIN4cute5tupleIJiiiiEEENS1_10collective13CollectiveMmaINS1_34MainloopSm90TmaGmmaWarpSpecializedILi9ENS5_IJNS4_1CILi2EEENSA_ILi1EEESC_EEENS1_32KernelTmaWarpSpecializedPingpongEEENS5_IJNSA_ILi64EEENSA_ILi128EEESG_EEENS_6half_tENS5_IJlSC_lEEESJ_SK_NS4_8TiledMMAINS4_8MMA_AtomIJNS4_4SM904GMMA26MMA_64x128x16_F32F16F16_SSILNSO_5MajorE0ELSQ_0ELNSO_7ScaleInE1ELSR_1EEEEEENS4_6LayoutINS5_IJSC_SC_SC_EEENS5_IJNSA_ILi0EEESW_SW_EEEEENS5_IJNS4_10UnderscoreESZ_SZ_EEEEENS4_13SM90_TMA_LOADENS4_14ComposedLayoutINS4_7SwizzleILi3ELi4ELi3EEENS4_18smem_ptr_flag_bitsILi16EEENSU_INS5_IJNSA_ILi8EEESG_EEENS5_IJSG_SC_EEEEEEEvNS4_8identityENS4_23SM90_TMA_LOAD_MULTICASTES1C_vS1D_EENS_8epilogue10collective6detail29Sm90TmaWarpSpecializedAdapterINS1H_15DefaultEpilogueISJ_SK_SK_NS1G_6thread17LinearCombinationISJ_Li1EffLNS1L_9ScaleType4KindE0ELNS_15FloatRoundStyleE2ESJ_EENS1_15EpilogueDefaultEEEEEvvEEEEvNT_6ParamsE)
        /*0008*/ 	.word	0x000000a8


	//----- nvinfo : EIATTR_FRAME_SIZE
	.align		4
.L_15:
        /*000c*/ 	.byte	0x04, 0x11
        /*000e*/ 	.short	(.L_17 - .L_16)
	.align		4
.L_16:
        /*0010*/ 	.word	index@(_ZN7cutlass13device_kernelINS_4gemm6kernel13GemmUniversalIN4cute5tupleIJiiiiEEENS1_10collective13CollectiveMmaINS1_34MainloopSm90TmaGmmaWarpSpecializedILi9ENS5_IJNS4_1CILi2EEENSA_ILi1EEESC_EEENS1_32KernelTmaWarpSpecializedPingpongEEENS5_IJNSA_ILi64EEENSA_ILi128EEESG_EEENS_6half_tENS5_IJlSC_lEEESJ_SK_NS4_8TiledMMAINS4_8MMA_AtomIJNS4_4SM904GMMA26MMA_64x128x16_F32F16F16_SSILNSO_5MajorE0ELSQ_0ELNSO_7ScaleInE1ELSR_1EEEEEENS4_6LayoutINS5_IJSC_SC_SC_EEENS5_IJNSA_ILi0EEESW_SW_EEEEENS5_IJNS4_10UnderscoreESZ_SZ_EEEEENS4_13SM90_TMA_LOADENS4_14ComposedLayoutINS4_7SwizzleILi3ELi4ELi3EEENS4_18smem_ptr_flag_bitsILi16EEENSU_INS5_IJNSA_ILi8EEESG_EEENS5_IJSG_SC_EEEEEEEvNS4_8identityENS4_23SM90_TMA_LOAD_MULTICASTES1C_vS1D_EENS_8epilogue10collective6detail29Sm90TmaWarpSpecializedAdapterINS1H_15DefaultEpilogueISJ_SK_SK_NS1G_6thread17LinearCombinationISJ_Li1EffLNS1L_9ScaleType4KindE0ELNS_15FloatRoundStyleE2ESJ_EENS1_15EpilogueDefaultEEEEEvvEEEEvNT_6ParamsE)
        /*0014*/ 	.word	0x00000008


	//----- nvinfo : EIATTR_MIN_STACK_SIZE
	.align		4
.L_17:
        /*0018*/ 	.byte	0x04, 0x12
        /*001a*/ 	.short	(.L_19 - .L_18)
	.align		4
.L_18:
        /*001c*/ 	.word	index@(_ZN7cutlass13device_kernelINS_4gemm6kernel13GemmUniversalIN4cute5tupleIJiiiiEEENS1_10collective13CollectiveMmaINS1_34MainloopSm90TmaGmmaWarpSpecializedILi9ENS5_IJNS4_1CILi2EEENSA_ILi1EEESC_EEENS1_32KernelTmaWarpSpecializedPingpongEEENS5_IJNSA_ILi64EEENSA_ILi128EEESG_EEENS_6half_tENS5_IJlSC_lEEESJ_SK_NS4_8TiledMMAINS4_8MMA_AtomIJNS4_4SM904GMMA26MMA_64x128x16_F32F16F16_SSILNSO_5MajorE0ELSQ_0ELNSO_7ScaleInE1ELSR_1EEEEEENS4_6LayoutINS5_IJSC_SC_SC_EEENS5_IJNSA_ILi0EEESW_SW_EEEEENS5_IJNS4_10UnderscoreESZ_SZ_EEEEENS4_13SM90_TMA_LOADENS4_14ComposedLayoutINS4_7SwizzleILi3ELi4ELi3EEENS4_18smem_ptr_flag_bitsILi16EEENSU_INS5_IJNSA_ILi8EEESG_EEENS5_IJSG_SC_EEEEEEEvNS4_8identityENS4_23SM90_TMA_LOAD_MULTICASTES1C_vS1D_EENS_8epilogue10collective6detail29Sm90TmaWarpSpecializedAdapterINS1H_15DefaultEpilogueISJ_SK_SK_NS1G_6thread17LinearCombinationISJ_Li1EffLNS1L_9ScaleType4KindE0ELNS_15FloatRoundStyleE2ESJ_EENS1_15EpilogueDefaultEEEEEvvEEEEvNT_6ParamsE)
        /*0020*/ 	.word	0x00000008
.L_19:


//--------------------- .nv.compat                --------------------------
	.section	.nv.compat,"",@"SHT_CUDA_COMPAT_INFO"
	.align	4
        /*0000*/ 	.byte	0x02, 0x09, 0x01, 0x00, 0x02, 0x02, 0x04, 0x00, 0x02, 0x05, 0x05, 0x00, 0x03, 0x07, 0x01, 0x01
        /*0010*/ 	.byte	0x02, 0x03, 0x01, 0x00, 0x02, 0x06, 0x01, 0x00, 0x04, 0x0b, 0x08, 0x00, 0x00, 0x00, 0x00, 0x00
        /*0020*/ 	.byte	0x00, 0x00, 0x00, 0x00


//--------------------- .nv.info._ZN7cutlass13device_kernelINS_4gemm6kernel13GemmUniversalIN4cute5tupleIJiiiiEEENS1_10collective13CollectiveMmaINS1_34MainloopSm90TmaGmmaWarpSpecializedILi9ENS5_IJNS4_1CILi2EEENSA_ILi1EEESC_EEENS1_32KernelTmaWarpSpecializedPingpongEEENS5_IJNSA_ILi64EEENSA_ILi128EEESG_EEENS_6half_tENS5_IJlSC_lEEESJ_SK_NS4_8TiledMMAINS4_8MMA_AtomIJNS4_4SM904GMMA26MMA_64x128x16_F32F16F16_SSILNSO_5MajorE0ELSQ_0ELNSO_7ScaleInE1ELSR_1EEEEEENS4_6LayoutINS5_IJSC_SC_SC_EEENS5_IJNSA_ILi0EEESW_SW_EEEEENS5_IJNS4_10UnderscoreESZ_SZ_EEEEENS4_13SM90_TMA_LOADENS4_14ComposedLayoutINS4_7SwizzleILi3ELi4ELi3EEENS4_18smem_ptr_flag_bitsILi16EEENSU_INS5_IJNSA_ILi8EEESG_EEENS5_IJSG_SC_EEEEEEEvNS4_8identityENS4_23SM90_TMA_LOAD_MULTICASTES1C_vS1D_EENS_8epilogue10collective6detail29Sm90TmaWarpSpecializedAdapterINS1H_15DefaultEpilogueISJ_SK_SK_NS1G_6thread17LinearCombinationISJ_Li1EffLNS1L_9ScaleType4KindE0ELNS_15FloatRoundStyleE2ESJ_EENS1_15EpilogueDefaultEEEEEvvEEEEvNT_6ParamsE --------------------------
	.section	.nv.info._ZN7cutlass13device_kernelINS_4gemm6kernel13GemmUniversalIN4cute5tupleIJiiiiEEENS1_10collective13CollectiveMmaINS1_34MainloopSm90TmaGmmaWarpSpecializedILi9ENS5_IJNS4_1CILi2EEENSA_ILi1EEESC_EEENS1_32KernelTmaWarpSpecializedPingpongEEENS5_IJNSA_ILi64EEENSA_ILi128EEESG_EEENS_6half_tENS5_IJlSC_lEEESJ_SK_NS4_8TiledMMAINS4_8MMA_AtomIJNS4_4SM904GMMA26MMA_64x128x16_F32F16F16_SSILNSO_5MajorE0ELSQ_0ELNSO_7ScaleInE1ELSR_1EEEEEENS4_6LayoutINS5_IJSC_SC_SC_EEENS5_IJNSA_ILi0EEESW_SW_EEEEENS5_IJNS4_10UnderscoreESZ_SZ_EEEEENS4_13SM90_TMA_LOADENS4_14ComposedLayoutINS4_7SwizzleILi3ELi4ELi3EEENS4_18smem_ptr_flag_bitsILi16EEENSU_INS5_IJNSA_ILi8EEESG_EEENS5_IJSG_SC_EEEEEEEvNS4_8identityENS4_23SM90_TMA_LOAD_MULTICASTES1C_vS1D_EENS_8epilogue10collective6detail29Sm90TmaWarpSpecializedAdapterINS1H_15DefaultEpilogueISJ_SK_SK_NS1G_6thread17LinearCombinationISJ_Li1EffLNS1L_9ScaleType4KindE0ELNS_15FloatRoundStyleE2ESJ_EENS1_15EpilogueDefaultEEEEEvvEEEEvNT_6ParamsE,"",@"SHT_CUDA_INFO"
	.sectionflags	@""
	.align	4


	//----- nvinfo : EIATTR_CUDA_API_VERSION
	.align		4
        /*0000*/ 	.byte	0x04, 0x37
        /*0002*/ 	.short	(.L_21 - .L_20)
.L_20:
        /*0004*/ 	.word	0x00000082


	//----- nvinfo : EIATTR_KPARAM_INFO
	.align		4
.L_21:
        /*0008*/ 	.byte	0x04, 0x17
        /*000a*/ 	.short	(.L_23 - .L_22)
.L_22:
        /*000c*/ 	.word	0x00000000
        /*0010*/ 	.short	0x0000
        /*0012*/ 	.short	0x0070
        /*0014*/ 	.byte	0x00, 0xf0, 0x01, 0x10


	//----- nvinfo : EIATTR_SPARSE_MMA_MASK
	.align		4
.L_23:
        /*0018*/ 	.byte	0x03, 0x50
        /*001a*/ 	.short	0x0000


	//----- nvinfo : EIATTR_MAXREG_COUNT
	.align		4
        /*001c*/ 	.byte	0x03, 0x1b
        /*001e*/ 	.short	0x00a8


	//----- nvinfo : EIATTR_NUM_BARRIERS
	.align		4
        /*0020*/ 	.byte	0x02, 0x4c
        /*0022*/ 	.byte	0x01
	.zero		1


	//----- nvinfo : EIATTR_EXTERNS
	.align		4
        /*0024*/ 	.byte	0x04, 0x0f
        /*0026*/ 	.short	(.L_25 - .L_24)


	//   ....[0]....
	.align		4
.L_24:
        /*0028*/ 	.word	index@(__assertfail)


	//----- nvinfo : EIATTR_ANNOTATIONS
	.align		4
.L_25:
        /*002c*/ 	.byte	0x04, 0x55
        /*002e*/ 	.short	(.L_27 - .L_26)


	//   ....[0]....
.L_26:
        /*0030*/ 	.word	0x00000001
        /*0034*/ 	.byte	0x80, 0x0e, 0x00, 0x00, 0x01, 0x00, 0x00, 0x00, 0x30, 0x15, 0x00, 0x00, 0x01, 0x00, 0x00, 0x00
        /*0044*/ 	.byte	0x40, 0x64, 0x00, 0x00, 0x01, 0x00, 0x00, 0x00, 0x60, 0x70, 0x00, 0x00


	//----- nvinfo : EIATTR_MERCURY_ISA_VERSION
	.align		4
.L_27:
        /*0050*/ 	.byte	0x03, 0x5f
        /*0052*/ 	.short	0x0101


	//----- nvinfo : EIATTR_INT_WARP_WIDE_INSTR_OFFSETS
	.align		4
        /*0054*/ 	.byte	0x04, 0x31
        /*0056*/ 	.short	(.L_29 - .L_28)


	//   ....[0]....
.L_28:
        /*0058*/ 	.word	0x000005c0


	//   ....[1]....
        /*005c*/ 	.word	0x000005e0


	//   ....[2]....
        /*0060*/ 	.word	0x00000600


	//   ....[3]....
        /*0064*/ 	.word	0x000006c0


	//   ....[4]....
        /*0068*/ 	.word	0x000006e0


	//   ....[5]....
        /*006c*/ 	.word	0x00000740


	//   ....[6]....
        /*0070*/ 	.word	0x00000850


	//   ....[7]....
        /*0074*/ 	.word	0x00000880


	//   ....[8]....
        /*0078*/ 	.word	0x000021f0


	//----- nvinfo : EIATTR_COOP_GROUP_MASK_REGIDS
	.align		4
.L_29:
        /*007c*/ 	.byte	0x04, 0x29
        /*007e*/ 	.short	(.L_31 - .L_30)


	//   ....[0]....
.L_30:
        /*0080*/ 	.word	0xffffffff


	//   ....[1]....
        /*0084*/ 	.word	0xffffffff


	//   ....[2]....
        /*0088*/ 	.word	0xffffffff


	//   ....[3]....
        /*008c*/ 	.word	0xffffffff


	//   ....[4]....
        /*0090*/ 	.word	0xffffffff


	//   ....[5]....
        /*0094*/ 	.word	0xffffffff


	//   ....[6]....
        /*0098*/ 	.word	0xffffffff


	//----- nvinfo : EIATTR_COOP_GROUP_INSTR_OFFSETS
	.align		4
.L_31:
        /*009c*/ 	.byte	0x04, 0x28
        /*009e*/ 	.short	(.L_33 - .L_32)


	//   ....[0]....
.L_32:
        /*00a0*/ 	.word	0x00000070


	//   ....[1]....
        /*00a4*/ 	.word	0x00000080


	//   ....[2]....
        /*00a8*/ 	.word	0x00000140


	//   ....[3]....
        /*00ac*/ 	.word	0x000003a0


	//   ....[4]....
        /*00b0*/ 	.word	0x000003e0


	//   ....[5]....
        /*00b4*/ 	.word	0x00000460


	//   ....[6]....
        /*00b8*/ 	.word	0x00000a30


	//----- nvinfo : EIATTR_REG_RECONFIG
	.align		4
.L_33:
        /*00bc*/ 	.byte	0x01, 0x54
	.zero		2


	//----- nvinfo : EIATTR_SYSCALL_OFFSETS
	.align		4
        /*00c0*/ 	.byte	0x04, 0x46
        /*00c2*/ 	.short	(.L_35 - .L_34)


	//   ....[0]....
.L_34:
        /*00c4*/ 	.word	0x000019a0


	//----- nvinfo : EIATTR_MBARRIER_INSTR_OFFSETS
	.align		4
.L_35:
        /*00c8*/ 	.byte	0x04, 0x39
        /*00ca*/ 	.short	(.L_37 - .L_36)


	//   ....[0]....
.L_36:
        /*00cc*/ 	.word	0x00000260
        /*00d0*/ 	.word	0x000000ff
        /*00d4*/ 	.word	0x00000000
        /*00d8*/ 	.short	0x0100
        /*00da*/ 	.byte	0x08
	.zero		1


	//   ....[1]....
        /*00dc*/ 	.word	0x00000270
        /*00e0*/ 	.word	0x000000ff
        /*00e4*/ 	.word	0x00000048
        /*00e8*/ 	.short	0x0100
        /*00ea*/ 	.byte	0x08
	.zero		1


	//   ....[2]....
        /*00ec*/ 	.word	0x00000280
        /*00f0*/ 	.word	0x000000ff
        /*00f4*/ 	.word	0x00000008
        /*00f8*/ 	.short	0x0100
        /*00fa*/ 	.byte	0x08
	.zero		1


	//   ....[3]....
        /*00fc*/ 	.word	0x00000290
        /*0100*/ 	.word	0x000000ff
        /*0104*/ 	.word	0x00000050
        /*0108*/ 	.short	0x0100
        /*010a*/ 	.byte	0x08
	.zero		1


	//   ....[4]....
        /*010c*/ 	.word	0x000002a0
        /*0110*/ 	.word	0x000000ff
        /*0114*/ 	.word	0x00000010
        /*0118*/ 	.short	0x0100
        /*011a*/ 	.byte	0x08
	.zero		1


	//   ....[5]....
        /*011c*/ 	.word	0x000002b0
        /*0120*/ 	.word	0x000000ff
        /*0124*/ 	.word	0x00000058
        /*0128*/ 	.short	0x0100
        /*012a*/ 	.byte	0x08
	.zero		1


	//   ....[6]....
        /*012c*/ 	.word	0x000002c0
        /*0130*/ 	.word	0x000000ff
        /*0134*/ 	.word	0x00000018
        /*0138*/ 	.short	0x0100
        /*013a*/ 	.byte	0x08
	.zero		1


	//   ....[7]....
        /*013c*/ 	.word	0x000002d0
        /*0140*/ 	.word	0x000000ff
        /*0144*/ 	.word	0x00000060
        /*0148*/ 	.short	0x0100
        /*014a*/ 	.byte	0x08
	.zero		1


	//   ....[8]....
        /*014c*/ 	.word	0x000002e0
        /*0150*/ 	.word	0x000000ff
        /*0154*/ 	.word	0x00000020
        /*0158*/ 	.short	0x0100
        /*015a*/ 	.byte	0x08
	.zero		1


	//   ....[9]....
        /*015c*/ 	.word	0x000002f0
        /*0160*/ 	.word	0x000000ff
        /*0164*/ 	.word	0x00000068
        /*0168*/ 	.short	0x0100
        /*016a*/ 	.byte	0x08
	.zero		1


	//   ....[10]....
        /*016c*/ 	.word	0x00000300
        /*0170*/ 	.word	0x000000ff
        /*0174*/ 	.word	0x00000028
        /*0178*/ 	.short	0x0100
        /*017a*/ 	.byte	0x08
	.zero		1


	//   ....[11]....
        /*017c*/ 	.word	0x00000310
        /*0180*/ 	.word	0x000000ff
        /*0184*/ 	.word	0x00000070
        /*0188*/ 	.short	0x0100
        /*018a*/ 	.byte	0x08
	.zero		1


	//   ....[12]....
        /*018c*/ 	.word	0x00000320
        /*0190*/ 	.word	0x000000ff
        /*0194*/ 	.word	0x00000030
        /*0198*/ 	.short	0x0100
        /*019a*/ 	.byte	0x08
	.zero		1


	//   ....[13]....
        /*019c*/ 	.word	0x00000330
        /*01a0*/ 	.word	0x000000ff
        /*01a4*/ 	.word	0x00000078
        /*01a8*/ 	.short	0x0100
        /*01aa*/ 	.byte	0x08
	.zero		1


	//   ....[14]....
        /*01ac*/ 	.word	0x00000340
        /*01b0*/ 	.word	0x000000ff
        /*01b4*/ 	.word	0x00000038
        /*01b8*/ 	.short	0x0100
        /*01ba*/ 	.byte	0x08
	.zero		1


	//   ....[15]....
        /*01bc*/ 	.word	0x00000350
        /*01c0*/ 	.word	0x000000ff
        /*01c4*/ 	.word	0x00000080
        /*01c8*/ 	.short	0x0100
        /*01ca*/ 	.byte	0x08
	.zero		1


	//   ....[16]....
        /*01cc*/ 	.word	0x00000360
        /*01d0*/ 	.word	0x000000ff
        /*01d4*/ 	.word	0x00000040
        /*01d8*/ 	.short	0x0100
        /*01da*/ 	.byte	0x08
	.zero		1


	//   ....[17]....
        /*01dc*/ 	.word	0x00000370
        /*01e0*/ 	.word	0x000000ff
        /*01e4*/ 	.word	0x00000088
        /*01e8*/ 	.short	0x0100
        /*01ea*/ 	.byte	0x08
	.zero		1


	//   ....[18]....
        /*01ec*/ 	.word	0x000008d0
        /*01f0*/ 	.word	0x000000ff
        /*01f4*/ 	.word	0x000000c0
        /*01f8*/ 	.short	0x0100
        /*01fa*/ 	.byte	0x08
	.zero		1


	//   ....[19]....
        /*01fc*/ 	.word	0x00000960
        /*0200*/ 	.word	0x000000ff
        /*0204*/ 	.word	0x000000c8
        /*0208*/ 	.short	0x0100
        /*020a*/ 	.byte	0x08
	.zero		1


	//   ....[20]....
        /*020c*/ 	.word	0x000009b0
        /*0210*/ 	.word	0x000000ff
        /*0214*/ 	.word	0x000000a0
        /*0218*/ 	.short	0x0100
        /*021a*/ 	.byte	0x09
	.zero		1


	//   ....[21]....
        /*021c*/ 	.word	0x000009c0
        /*0220*/ 	.word	0x000000ff
        /*0224*/ 	.word	0x000000a8
        /*0228*/ 	.short	0x0100
        /*022a*/ 	.byte	0x09
	.zero		1


	//   ....[22]....
        /*022c*/ 	.word	0x000009d0
        /*0230*/ 	.word	0x000000ff
        /*0234*/ 	.word	0x000000b0
        /*0238*/ 	.short	0x0100
        /*023a*/ 	.byte	0x09
	.zero		1


	//   ....[23]....
        /*023c*/ 	.word	0x000009e0
        /*0240*/ 	.word	0x000000ff
        /*0244*/ 	.word	0x000000b8
        /*0248*/ 	.short	0x0100
        /*024a*/ 	.byte	0x09
	.zero		1


	//   ....[24]....
        /*024c*/ 	.word	0x00001860
        /*0250*/ 	.word	0x000000ff
        /*0254*/ 	.word	0xfffffff8
        /*0258*/ 	.short	0x010a
        /*025a*/ 	.byte	0x2b
	.zero		1


	//   ....[25]....
        /*025c*/ 	.word	0x00001a20
        /*0260*/ 	.word	0x00000003
        /*0264*/ 	.word	0x00000000
        /*0268*/ 	.short	0x010a
        /*026a*/ 	.byte	0x3f
	.zero		1


	//   ....[26]....
        /*026c*/ 	.word	0x00001a80
        /*0270*/ 	.word	0x00000003
        /*0274*/ 	.word	0x00000000
        /*0278*/ 	.short	0x010a
        /*027a*/ 	.byte	0x3f
	.zero		1


	//   ....[27]....
        /*027c*/ 	.word	0x00001de0
        /*0280*/ 	.word	0x000000ff
        /*0284*/ 	.word	0x00000000
        /*0288*/ 	.short	0x010a
        /*028a*/ 	.byte	0x04
	.zero		1


	//   ....[28]....
        /*028c*/ 	.word	0x00001e20
        /*0290*/ 	.word	0x000000ff
        /*0294*/ 	.word	0x00000000
        /*0298*/ 	.short	0x010a
        /*029a*/ 	.byte	0x04
	.zero		1


	//   ....[29]....
        /*029c*/ 	.word	0x00002080
        /*02a0*/ 	.word	0x00000005
        /*02a4*/ 	.word	0x00000000
        /*02a8*/ 	.short	0x0101
        /*02aa*/ 	.byte	0x3f
	.zero		1


	//   ....[30]....
        /*02ac*/ 	.word	0x00002190
        /*02b0*/ 	.word	0x00000003
        /*02b4*/ 	.word	0x00000000
        /*02b8*/ 	.short	0x0101
        /*02ba*/ 	.byte	0x2e
	.zero		1


	//   ....[31]....
        /*02bc*/ 	.word	0x00002290
        /*02c0*/ 	.word	0x00000003
        /*02c4*/ 	.word	0x00000000
        /*02c8*/ 	.short	0x0101
        /*02ca*/ 	.byte	0x3f
	.zero		1


	//   ....[32]....
        /*02cc*/ 	.word	0x00002310
        /*02d0*/ 	.word	0x000000ff
        /*02d4*/ 	.word	0x00000008
        /*02d8*/ 	.short	0x010a
        /*02da*/ 	.byte	0x2b
	.zero		1


	//   ....[33]....
        /*02dc*/ 	.word	0x00006480
        /*02e0*/ 	.word	0x00000000
        /*02e4*/ 	.word	0x00000000
        /*02e8*/ 	.short	0x0101
        /*02ea*/ 	.byte	0x2e
	.zero		1


	//   ....[34]....
        /*02ec*/ 	.word	0x00006db0
        /*02f0*/ 	.word	0x0000000f
        /*02f4*/ 	.word	0x00000048
        /*02f8*/ 	.short	0x010a
        /*02fa*/ 	.byte	0x3f
	.zero		1


	//   ....[35]....
        /*02fc*/ 	.word	0x00007190
        /*0300*/ 	.word	0x00000006
        /*0304*/ 	.word	0x000000c8
        /*0308*/ 	.short	0x0101
        /*030a*/ 	.byte	0x3f
	.zero		1


	//   ....[36]....
        /*030c*/ 	.word	0x000078c0
        /*0310*/ 	.word	0x00000007
        /*0314*/ 	.word	0x00000000
        /*0318*/ 	.short	0x010a
        /*031a*/ 	.byte	0x3f
	.zero		1


	//   ....[37]....
        /*031c*/ 	.word	0x00007940
        /*0320*/ 	.word	0x00000006
        /*0324*/ 	.word	0x00000000
        /*0328*/ 	.short	0x010a
        /*032a*/ 	.byte	0x3f
	.zero		1


	//   ....[38]....
        /*032c*/ 	.word	0x000079d0
        /*0330*/ 	.word	0x00000007
        /*0334*/ 	.word	0x00000000
        /*0338*/ 	.short	0x010a
        /*033a*/ 	.byte	0x3f
	.zero		1


	//   ....[39]....
        /*033c*/ 	.word	0x00007a60
        /*0340*/ 	.word	0x00000006
        /*0344*/ 	.word	0x00000000
        /*0348*/ 	.short	0x010a
        /*034a*/ 	.byte	0x3f
	.zero		1


	//   ....[40]....
        /*034c*/ 	.word	0x00007af0
        /*0350*/ 	.word	0x00000007
        /*0354*/ 	.word	0x00000000
        /*0358*/ 	.short	0x010a
        /*035a*/ 	.byte	0x3f
	.zero		1


	//   ....[41]....
        /*035c*/ 	.word	0x00007b80
        /*0360*/ 	.word	0x00000006
        /*0364*/ 	.word	0x00000000
        /*0368*/ 	.short	0x010a
        /*036a*/ 	.byte	0x3f
	.zero		1


	//   ....[42]....
        /*036c*/ 	.word	0x00007c10
        /*0370*/ 	.word	0x00000007
        /*0374*/ 	.word	0x00000000
        /*0378*/ 	.short	0x010a
        /*037a*/ 	.byte	0x3f
	.zero		1


	//   ....[43]....
        /*037c*/ 	.word	0x00007ca0
        /*0380*/ 	.word	0x00000006
        /*0384*/ 	.word	0x00000000
        /*0388*/ 	.short	0x010a
        /*038a*/ 	.byte	0x3f
	.zero		1


	//   ....[44]....
        /*038c*/ 	.word	0x00007d30
        /*0390*/ 	.word	0x00000005
        /*0394*/ 	.word	0x00000000
        /*0398*/ 	.short	0x010a
        /*039a*/ 	.byte	0x3f
	.zero		1


	//   ....[45]....
        /*039c*/ 	.word	0x00007da0
        /*03a0*/ 	.word	0x00000003
        /*03a4*/ 	.word	0xfffffff8
        /*03a8*/ 	.short	0x010a
        /*03aa*/ 	.byte	0x3f
	.zero		1


	//   ....[46]....
        /*03ac*/ 	.word	0x00007df0
        /*03b0*/ 	.word	0x00000003
        /*03b4*/ 	.word	0x00000000
        /*03b8*/ 	.short	0x010a
        /*03ba*/ 	.byte	0x3f
	.zero		1


	//   ....[47]....
        /*03bc*/ 	.word	0x00007e50
        /*03c0*/ 	.word	0x00000005
        /*03c4*/ 	.word	0x00000000
        /*03c8*/ 	.short	0x010a
        /*03ca*/ 	.byte	0x3f
	.zero		1


	//   ....[48]....
        /*03cc*/ 	.word	0x00007eb0
        /*03d0*/ 	.word	0x00000003
        /*03d4*/ 	.word	0x00000008
        /*03d8*/ 	.short	0x010a
        /*03da*/ 	.byte	0x3f
	.zero		1


	//   ....[49]....
        /*03dc*/ 	.word	0x00007f80
        /*03e0*/ 	.word	0x0000000f
        /*03e4*/ 	.word	0x00000048
        /*03e8*/ 	.short	0x010a
        /*03ea*/ 	.byte	0x3f
	.zero		1


	//   ....[50]....
        /*03ec*/ 	.word	0x00008050
        /*03f0*/ 	.word	0x00000007
        /*03f4*/ 	.word	0x00000000
        /*03f8*/ 	.short	0x010a
        /*03fa*/ 	.byte	0x3f
	.zero		1


	//   ....[51]....
        /*03fc*/ 	.word	0x000080a0
        /*0400*/ 	.word	0x00000006
        /*0404*/ 	.word	0x00000000
        /*0408*/ 	.short	0x010a
        /*040a*/ 	.byte	0x3f
	.zero		1


	//   ....[52]....
        /*040c*/ 	.word	0x000080f0
        /*0410*/ 	.word	0x00000007
        /*0414*/ 	.word	0x00000000
        /*0418*/ 	.short	0x010a
        /*041a*/ 	.byte	0x3f
	.zero		1


	//   ....[53]....
        /*041c*/ 	.word	0x00008140
        /*0420*/ 	.word	0x00000006
        /*0424*/ 	.word	0x00000000
        /*0428*/ 	.short	0x010a
        /*042a*/ 	.byte	0x3f
	.zero		1


	//   ....[54]....
        /*042c*/ 	.word	0x00008190
        /*0430*/ 	.word	0x00000007
        /*0434*/ 	.word	0x00000000
        /*0438*/ 	.short	0x010a
        /*043a*/ 	.byte	0x3f
	.zero		1


	//   ....[55]....
        /*043c*/ 	.word	0x000081e0
        /*0440*/ 	.word	0x00000006
        /*0444*/ 	.word	0x00000000
        /*0448*/ 	.short	0x010a
        /*044a*/ 	.byte	0x3f
	.zero		1


	//   ....[56]....
        /*044c*/ 	.word	0x00008230
        /*0450*/ 	.word	0x00000007
        /*0454*/ 	.word	0x00000000
        /*0458*/ 	.short	0x010a
        /*045a*/ 	.byte	0x3f
	.zero		1


	//   ....[57]....
        /*045c*/ 	.word	0x00008280
        /*0460*/ 	.word	0x00000006
        /*0464*/ 	.word	0x00000000
        /*0468*/ 	.short	0x010a
        /*046a*/ 	.byte	0x3f
	.zero		1


	//----- nvinfo : EIATTR_NUM_MBARRIERS
	.align		4
.L_37:
        /*046c*/ 	.byte	0x03, 0x38
        /*046e*/ 	.short	0x0018


	//----- nvinfo : EIATTR_EXIT_INSTR_OFFSETS
	.align		4
        /*0470*/ 	.byte	0x04, 0x1c
        /*0472*/ 	.short	(.L_39 - .L_38)


	//   ....[0]....
.L_38:
        /*0474*/ 	.word	0x000014c0


	//   ....[1]....
        /*0478*/ 	.word	0x00001520


	//   ....[2]....
        /*047c*/ 	.word	0x00006aa0


	//   ....[3]....
        /*0480*/ 	.word	0x00006ad0


	//   ....[4]....
        /*0484*/ 	.word	0x00007d80


	//----- nvinfo : EIATTR_MAX_THREADS
	.align		4
.L_39:
        /*0488*/ 	.byte	0x04, 0x05
        /*048a*/ 	.short	(.L_41 - .L_40)
.L_40:
        /*048c*/ 	.word	0x00000180
        /*0490*/ 	.word	0x00000001
        /*0494*/ 	.word	0x00000001


	//----- nvinfo : EIATTR_CRS_STACK_SIZE
	.align		4
.L_41:
        /*0498*/ 	.byte	0x04, 0x1e
        /*049a*/ 	.short	(.L_43 - .L_42)
.L_42:
        /*049c*/ 	.word	0x00000000


	//----- nvinfo : EIATTR_CBANK_PARAM_SIZE
	.align		4
.L_43:
        /*04a0*/ 	.byte	0x03, 0x19
        /*04a2*/ 	.short	0x0470


	//----- nvinfo : EIATTR_PARAM_CBANK
	.align		4
        /*04a4*/ 	.byte	0x04, 0x0a
        /*04a6*/ 	.short	(.L_45 - .L_44)
	.align		4
.L_44:
        /*04a8*/ 	.word	index@(.nv.constant0._ZN7cutlass13device_kernelINS_4gemm6kernel13GemmUniversalIN4cute5tupleIJiiiiEEENS1_10collective13CollectiveMmaINS1_34MainloopSm90TmaGmmaWarpSpecializedILi9ENS5_IJNS4_1CILi2EEENSA_ILi1EEESC_EEENS1_32KernelTmaWarpSpecializedPingpongEEENS5_IJNSA_ILi64EEENSA_ILi128EEESG_EEENS_6half_tENS5_IJlSC_lEEESJ_SK_NS4_8TiledMMAINS4_8MMA_AtomIJNS4_4SM904GMMA26MMA_64x128x16_F32F16F16_SSILNSO_5MajorE0ELSQ_0ELNSO_7ScaleInE1ELSR_1EEEEEENS4_6LayoutINS5_IJSC_SC_SC_EEENS5_IJNSA_ILi0EEESW_SW_EEEEENS5_IJNS4_10UnderscoreESZ_SZ_EEEEENS4_13SM90_TMA_LOADENS4_14ComposedLayoutINS4_7SwizzleILi3ELi4ELi3EEENS4_18smem_ptr_flag_bitsILi16EEENSU_INS5_IJNSA_ILi8EEESG_EEENS5_IJSG_SC_EEEEEEEvNS4_8identityENS4_23SM90_TMA_LOAD_MULTICASTES1C_vS1D_EENS_8epilogue10collective6detail29Sm90TmaWarpSpecializedAdapterINS1H_15DefaultEpilogueISJ_SK_SK_NS1G_6thread17LinearCombinationISJ_Li1EffLNS1L_9ScaleType4KindE0ELNS_15FloatRoundStyleE2ESJ_EENS1_15EpilogueDefaultEEEEEvvEEEEvNT_6ParamsE)
        /*04ac*/ 	.short	0x0210
        /*04ae*/ 	.short	0x0470


	//----- nvinfo : EIATTR_SW_WAR
	.align		4
.L_45:
        /*04b0*/ 	.byte	0x04, 0x36
        /*04b2*/ 	.short	(.L_47 - .L_46)
.L_46:
        /*04b4*/ 	.word	0x00000008
.L_47:


//--------------------- .nv.callgraph             --------------------------
	.section	.nv.callgraph,"",@"SHT_CUDA_CALLGRAPH"
	.align	4
	.sectionentsize	8
	.align		4
        /*0000*/ 	.word	0x00000000
	.align		4
        /*0004*/ 	.word	0xffffffff
	.align		4
        /*0008*/ 	.word	index@(_ZN7cutlass13device_kernelINS_4gemm6kernel13GemmUniversalIN4cute5tupleIJiiiiEEENS1_10collective13CollectiveMmaINS1_34MainloopSm90TmaGmmaWarpSpecializedILi9ENS5_IJNS4_1CILi2EEENSA_ILi1EEESC_EEENS1_32KernelTmaWarpSpecializedPingpongEEENS5_IJNSA_ILi64EEENSA_ILi128EEESG_EEENS_6half_tENS5_IJlSC_lEEESJ_SK_NS4_8TiledMMAINS4_8MMA_AtomIJNS4_4SM904GMMA26MMA_64x128x16_F32F16F16_SSILNSO_5MajorE0ELSQ_0ELNSO_7ScaleInE1ELSR_1EEEEEENS4_6LayoutINS5_IJSC_SC_SC_EEENS5_IJNSA_ILi0EEESW_SW_EEEEENS5_IJNS4_10UnderscoreESZ_SZ_EEEEENS4_13SM90_TMA_LOADENS4_14ComposedLayoutINS4_7SwizzleILi3ELi4ELi3EEENS4_18smem_ptr_flag_bitsILi16EEENSU_INS5_IJNSA_ILi8EEESG_EEENS5_IJSG_SC_EEEEEEEvNS4_8identityENS4_23SM90_TMA_LOAD_MULTICASTES1C_vS1D_EENS_8epilogue10collective6detail29Sm90TmaWarpSpecializedAdapterINS1H_15DefaultEpilogueISJ_SK_SK_NS1G_6thread17LinearCombinationISJ_Li1EffLNS1L_9ScaleType4KindE0ELNS_15FloatRoundStyleE2ESJ_EENS1_15EpilogueDefaultEEEEEvvEEEEvNT_6ParamsE)
	.align		4
        /*000c*/ 	.word	index@(__assertfail)
	.align		4
        /*0010*/ 	.word	0x00000000
	.align		4
        /*0014*/ 	.word	0xfffffffe
	.align		4
        /*0018*/ 	.word	0x00000000
	.align		4
        /*001c*/ 	.word	0xfffffffd
	.align		4
        /*0020*/ 	.word	0x00000000
	.align		4
        /*0024*/ 	.word	0xfffffffc


//--------------------- .nv.constant4             --------------------------
	.section	.nv.constant4,"a",@progbits
	.align	8
	.align		8
.nv.constant4:
        /*0000*/ 	.dword	__assertfail
	.align		8
        /*0008*/ 	.dword	__unnamed_1
	.align		8
        /*0010*/ 	.dword	_ZN40_INTERNAL_8b7725bd_4_k_cu_d54f37c7_274154cuda3std3__45__cpo5beginE
	.align		8
        /*0018*/ 	.dword	_ZN40_INTERNAL_8b7725bd_4_k_cu_d54f37c7_274154cuda3std3__45__cpo3endE
	.align		8
        /*0020*/ 	.dword	_ZN40_INTERNAL_8b7725bd_4_k_cu_d54f37c7_274154cuda3std3__45__cpo6cbeginE
	.align		8
        /*0028*/ 	.dword	_ZN40_INTERNAL_8b7725bd_4_k_cu_d54f37c7_274154cuda3std3__45__cpo4cendE
	.align		8
        /*0030*/ 	.dword	_ZN40_INTERNAL_8b7725bd_4_k_cu_d54f37c7_274154cuda3std3__442_GLOBAL__N__8b7725bd_4_k_cu_d54f37c7_274156ignoreE
	.align		8
        /*0038*/ 	.dword	_ZN40_INTERNAL_8b7725bd_4_k_cu_d54f37c7_274154cuda3std3__419piecewise_constructE
	.align		8
        /*0040*/ 	.dword	_ZN40_INTERNAL_8b7725bd_4_k_cu_d54f37c7_274154cuda3std3__48in_placeE
	.align		8
        /*0048*/ 	.dword	_ZN40_INTERNAL_8b7725bd_4_k_cu_d54f37c7_274154cuda3std6ranges3__45__cpo4swapE
	.align		8
        /*0050*/ 	.dword	_ZN40_INTERNAL_8b7725bd_4_k_cu_d54f37c7_274154cuda3std6ranges3__45__cpo9iter_moveE
	.align		8
        /*0058*/ 	.dword	_ZN40_INTERNAL_8b7725bd_4_k_cu_d54f37c7_274154cute7productE
	.align		8
        /*0060*/ 	.dword	_ZN40_INTERNAL_8b7725bd_4_k_cu_d54f37c7_274154cute1_E
	.align		8
        /*0068*/ 	.dword	$str$22
	.align		8
        /*0070*/ 	.dword	$str$23


//--------------------- .text._ZN7cutlass13device_kernelINS_4gemm6kernel13GemmUniversalIN4cute5tupleIJiiiiEEENS1_10collective13CollectiveMmaINS1_34MainloopSm90TmaGmmaWarpSpecializedILi9ENS5_IJNS4_1CILi2EEENSA_ILi1EEESC_EEENS1_32KernelTmaWarpSpecializedPingpongEEENS5_IJNSA_ILi64EEENSA_ILi128EEESG_EEENS_6half_tENS5_IJlSC_lEEESJ_SK_NS4_8TiledMMAINS4_8MMA_AtomIJNS4_4SM904GMMA26MMA_64x128x16_F32F16F16_SSILNSO_5MajorE0ELSQ_0ELNSO_7ScaleInE1ELSR_1EEEEEENS4_6LayoutINS5_IJSC_SC_SC_EEENS5_IJNSA_ILi0EEESW_SW_EEEEENS5_IJNS4_10UnderscoreESZ_SZ_EEEEENS4_13SM90_TMA_LOADENS4_14ComposedLayoutINS4_7SwizzleILi3ELi4ELi3EEENS4_18smem_ptr_flag_bitsILi16EEENSU_INS5_IJNSA_ILi8EEESG_EEENS5_IJSG_SC_EEEEEEEvNS4_8identityENS4_23SM90_TMA_LOAD_MULTICASTES1C_vS1D_EENS_8epilogue10collective6detail29Sm90TmaWarpSpecializedAdapterINS1H_15DefaultEpilogueISJ_SK_SK_NS1G_6thread17LinearCombinationISJ_Li1EffLNS1L_9ScaleType4KindE0ELNS_15FloatRoundStyleE2ESJ_EENS1_15EpilogueDefaultEEEEEvvEEEEvNT_6ParamsE --------------------------
	.section	.text._ZN7cutlass13device_kernelINS_4gemm6kernel13GemmUniversalIN4cute5tupleIJiiiiEEENS1_10collective13CollectiveMmaINS1_34MainloopSm90TmaGmmaWarpSpecializedILi9ENS5_IJNS4_1CILi2EEENSA_ILi1EEESC_EEENS1_32KernelTmaWarpSpecializedPingpongEEENS5_IJNSA_ILi64EEENSA_ILi128EEESG_EEENS_6half_tENS5_IJlSC_lEEESJ_SK_NS4_8TiledMMAINS4_8MMA_AtomIJNS4_4SM904GMMA26MMA_64x128x16_F32F16F16_SSILNSO_5MajorE0ELSQ_0ELNSO_7ScaleInE1ELSR_1EEEEEENS4_6LayoutINS5_IJSC_SC_SC_EEENS5_IJNSA_ILi0EEESW_SW_EEEEENS5_IJNS4_10UnderscoreESZ_SZ_EEEEENS4_13SM90_TMA_LOADENS4_14ComposedLayoutINS4_7SwizzleILi3ELi4ELi3EEENS4_18smem_ptr_flag_bitsILi16EEENSU_INS5_IJNSA_ILi8EEESG_EEENS5_IJSG_SC_EEEEEEEvNS4_8identityENS4_23SM90_TMA_LOAD_MULTICASTES1C_vS1D_EENS_8epilogue10collective6detail29Sm90TmaWarpSpecializedAdapterINS1H_15DefaultEpilogueISJ_SK_SK_NS1G_6thread17LinearCombinationISJ_Li1EffLNS1L_9ScaleType4KindE0ELNS_15FloatRoundStyleE2ESJ_EENS1_15EpilogueDefaultEEEEEvvEEEEvNT_6ParamsE,"ax",@progbits
	.align	128
.text._ZN7cutlass13device_kernelINS_4gemm6kernel13GemmUniversalIN4cute5tupleIJiiiiEEENS1_10collective13CollectiveMmaINS1_34MainloopSm90TmaGmmaWarpSpecializedILi9ENS5_IJNS4_1CILi2EEENSA_ILi1EEESC_EEENS1_32KernelTmaWarpSpecializedPingpongEEENS5_IJNSA_ILi64EEENSA_ILi128EEESG_EEENS_6half_tENS5_IJlSC_lEEESJ_SK_NS4_8TiledMMAINS4_8MMA_AtomIJNS4_4SM904GMMA26MMA_64x128x16_F32F16F16_SSILNSO_5MajorE0ELSQ_0ELNSO_7ScaleInE1ELSR_1EEEEEENS4_6LayoutINS5_IJSC_SC_SC_EEENS5_IJNSA_ILi0EEESW_SW_EEEEENS5_IJNS4_10UnderscoreESZ_SZ_EEEEENS4_13SM90_TMA_LOADENS4_14ComposedLayoutINS4_7SwizzleILi3ELi4ELi3EEENS4_18smem_ptr_flag_bitsILi16EEENSU_INS5_IJNSA_ILi8EEESG_EEENS5_IJSG_SC_EEEEEEEvNS4_8identityENS4_23SM90_TMA_LOAD_MULTICASTES1C_vS1D_EENS_8epilogue10collective6detail29Sm90TmaWarpSpecializedAdapterINS1H_15DefaultEpilogueISJ_SK_SK_NS1G_6thread17LinearCombinationISJ_Li1EffLNS1L_9ScaleType4KindE0ELNS_15FloatRoundStyleE2ESJ_EENS1_15EpilogueDefaultEEEEEvvEEEEvNT_6ParamsE:
        .type           _ZN7cutlass13device_kernelINS_4gemm6kernel13GemmUniversalIN4cute5tupleIJiiiiEEENS1_10collective13CollectiveMmaINS1_34MainloopSm90TmaGmmaWarpSpecializedILi9ENS5_IJNS4_1CILi2EEENSA_ILi1EEESC_EEENS1_32KernelTmaWarpSpecializedPingpongEEENS5_IJNSA_ILi64EEENSA_ILi128EEESG_EEENS_6half_tENS5_IJlSC_lEEESJ_SK_NS4_8TiledMMAINS4_8MMA_AtomIJNS4_4SM904GMMA26MMA_64x128x16_F32F16F16_SSILNSO_5MajorE0ELSQ_0ELNSO_7ScaleInE1ELSR_1EEEEEENS4_6LayoutINS5_IJSC_SC_SC_EEENS5_IJNSA_ILi0EEESW_SW_EEEEENS5_IJNS4_10UnderscoreESZ_SZ_EEEEENS4_13SM90_TMA_LOADENS4_14ComposedLayoutINS4_7SwizzleILi3ELi4ELi3EEENS4_18smem_ptr_flag_bitsILi16EEENSU_INS5_IJNSA_ILi8EEESG_EEENS5_IJSG_SC_EEEEEEEvNS4_8identityENS4_23SM90_TMA_LOAD_MULTICASTES1C_vS1D_EENS_8epilogue10collective6detail29Sm90TmaWarpSpecializedAdapterINS1H_15DefaultEpilogueISJ_SK_SK_NS1G_6thread17LinearCombinationISJ_Li1EffLNS1L_9ScaleType4KindE0ELNS_15FloatRoundStyleE2ESJ_EENS1_15EpilogueDefaultEEEEEvvEEEEvNT_6ParamsE,@function
        .size           _ZN7cutlass13device_kernelINS_4gemm6kernel13GemmUniversalIN4cute5tupleIJiiiiEEENS1_10collective13CollectiveMmaINS1_34MainloopSm90TmaGmmaWarpSpecializedILi9ENS5_IJNS4_1CILi2EEENSA_ILi1EEESC_EEENS1_32KernelTmaWarpSpecializedPingpongEEENS5_IJNSA_ILi64EEENSA_ILi128EEESG_EEENS_6half_tENS5_IJlSC_lEEESJ_SK_NS4_8TiledMMAINS4_8MMA_AtomIJNS4_4SM904GMMA26MMA_64x128x16_F32F16F16_SSILNSO_5MajorE0ELSQ_0ELNSO_7ScaleInE1ELSR_1EEEEEENS4_6LayoutINS5_IJSC_SC_SC_EEENS5_IJNSA_ILi0EEESW_SW_EEEEENS5_IJNS4_10UnderscoreESZ_SZ_EEEEENS4_13SM90_TMA_LOADENS4_14ComposedLayoutINS4_7SwizzleILi3ELi4ELi3EEENS4_18smem_ptr_flag_bitsILi16EEENSU_INS5_IJNSA_ILi8EEESG_EEENS5_IJSG_SC_EEEEEEEvNS4_8identityENS4_23SM90_TMA_LOAD_MULTICASTES1C_vS1D_EENS_8epilogue10collective6detail29Sm90TmaWarpSpecializedAdapterINS1H_15DefaultEpilogueISJ_SK_SK_NS1G_6thread17LinearCombinationISJ_Li1EffLNS1L_9ScaleType4KindE0ELNS_15FloatRoundStyleE2ESJ_EENS1_15EpilogueDefaultEEEEEvvEEEEvNT_6ParamsE,(.L_x_212 - _ZN7cutlass13device_kernelINS_4gemm6kernel13GemmUniversalIN4cute5tupleIJiiiiEEENS1_10collective13CollectiveMmaINS1_34MainloopSm90TmaGmmaWarpSpecializedILi9ENS5_IJNS4_1CILi2EEENSA_ILi1EEESC_EEENS1_32KernelTmaWarpSpecializedPingpongEEENS5_IJNSA_ILi64EEENSA_ILi128EEESG_EEENS_6half_tENS5_IJlSC_lEEESJ_SK_NS4_8TiledMMAINS4_8MMA_AtomIJNS4_4SM904GMMA26MMA_64x128x16_F32F16F16_SSILNSO_5MajorE0ELSQ_0ELNSO_7ScaleInE1ELSR_1EEEEEENS4_6LayoutINS5_IJSC_SC_SC_EEENS5_IJNSA_ILi0EEESW_SW_EEEEENS5_IJNS4_10UnderscoreESZ_SZ_EEEEENS4_13SM90_TMA_LOADENS4_14ComposedLayoutINS4_7SwizzleILi3ELi4ELi3EEENS4_18smem_ptr_flag_bitsILi16EEENSU_INS5_IJNSA_ILi8EEESG_EEENS5_IJSG_SC_EEEEEEEvNS4_8identityENS4_23SM90_TMA_LOAD_MULTICASTES1C_vS1D_EENS_8epilogue10collective6detail29Sm90TmaWarpSpecializedAdapterINS1H_15DefaultEpilogueISJ_SK_SK_NS1G_6thread17LinearCombinationISJ_Li1EffLNS1L_9ScaleType4KindE0ELNS_15FloatRoundStyleE2ESJ_EENS1_15EpilogueDefaultEEEEEvvEEEEvNT_6ParamsE)
        .other          _ZN7cutlass13device_kernelINS_4gemm6kernel13GemmUniversalIN4cute5tupleIJiiiiEEENS1_10collective13CollectiveMmaINS1_34MainloopSm90TmaGmmaWarpSpecializedILi9ENS5_IJNS4_1CILi2EEENSA_ILi1EEESC_EEENS1_32KernelTmaWarpSpecializedPingpongEEENS5_IJNSA_ILi64EEENSA_ILi128EEESG_EEENS_6half_tENS5_IJlSC_lEEESJ_SK_NS4_8TiledMMAINS4_8MMA_AtomIJNS4_4SM904GMMA26MMA_64x128x16_F32F16F16_SSILNSO_5MajorE0ELSQ_0ELNSO_7ScaleInE1ELSR_1EEEEEENS4_6LayoutINS5_IJSC_SC_SC_EEENS5_IJNSA_ILi0EEESW_SW_EEEEENS5_IJNS4_10UnderscoreESZ_SZ_EEEEENS4_13SM90_TMA_LOADENS4_14ComposedLayoutINS4_7SwizzleILi3ELi4ELi3EEENS4_18smem_ptr_flag_bitsILi16EEENSU_INS5_IJNSA_ILi8EEESG_EEENS5_IJSG_SC_EEEEEEEvNS4_8identityENS4_23SM90_TMA_LOAD_MULTICASTES1C_vS1D_EENS_8epilogue10collective6detail29Sm90TmaWarpSpecializedAdapterINS1H_15DefaultEpilogueISJ_SK_SK_NS1G_6thread17LinearCombinationISJ_Li1EffLNS1L_9ScaleType4KindE0ELNS_15FloatRoundStyleE2ESJ_EENS1_15EpilogueDefaultEEEEEvvEEEEvNT_6ParamsE,@"STO_CUDA_ENTRY STV_DEFAULT"
_ZN7cutlass13device_kernelINS_4gemm6kernel13GemmUniversalIN4cute5tupleIJiiiiEEENS1_10collective13CollectiveMmaINS1_34MainloopSm90TmaGmmaWarpSpecializedILi9ENS5_IJNS4_1CILi2EEENSA_ILi1EEESC_EEENS1_32KernelTmaWarpSpecializedPingpongEEENS5_IJNSA_ILi64EEENSA_ILi128EEESG_EEENS_6half_tENS5_IJlSC_lEEESJ_SK_NS4_8TiledMMAINS4_8MMA_AtomIJNS4_4SM904GMMA26MMA_64x128x16_F32F16F16_SSILNSO_5MajorE0ELSQ_0ELNSO_7ScaleInE1ELSR_1EEEEEENS4_6LayoutINS5_IJSC_SC_SC_EEENS5_IJNSA_ILi0EEESW_SW_EEEEENS5_IJNS4_10UnderscoreESZ_SZ_EEEEENS4_13SM90_TMA_LOADENS4_14ComposedLayoutINS4_7SwizzleILi3ELi4ELi3EEENS4_18smem_ptr_flag_bitsILi16EEENSU_INS5_IJNSA_ILi8EEESG_EEENS5_IJSG_SC_EEEEEEEvNS4_8identityENS4_23SM90_TMA_LOAD_MULTICASTES1C_vS1D_EENS_8epilogue10collective6detail29Sm90TmaWarpSpecializedAdapterINS1H_15DefaultEpilogueISJ_SK_SK_NS1G_6thread17LinearCombinationISJ_Li1EffLNS1L_9ScaleType4KindE0ELNS_15FloatRoundStyleE2ESJ_EENS1_15EpilogueDefaultEEEEEvvEEEEvNT_6ParamsE:
[----:B------:R-:W0:Y:S02]  /*0000*/  LDC R1, c[0x0][0x28] ;  /* 0x00000a00ff017b82 */ /* 0x000e240000000800 */
[----:B0-----:R-:W-:Y:S01]  /*0010*/  VIADD R1, R1, 0xfffffff8 ;  /* 0xfffffff801017836 */ /* 0x001fe20000000000 */
[----:B------:R-:W0:Y:S01]  /*0020*/  S2R R4, SR_TID.X ;  /* 0x0000000000047919 */ /* 0x000e220000002100 */
[----:B------:R-:W-:Y:S01]  /*0030*/  ELECT P0, URZ, PT ;  /* 0x00000000003f782f */ /* 0x000fe20003800000 */
[----:B------:R-:W-:Y:S01]  /*0040*/  BSSY B0, `(.L_x_0) ;  /* 0x000000f000007945 */ /* 0x000fe20003800000 */
[--C-:B0-----:R-:W-:Y:S02]  /*0050*/  SHF.R.U32.HI R0, RZ, 0x5, R4.reuse ;  /* 0x00000005ff007819 */ /* 0x101fe40000011604 */
[----:B------:R-:W-:-:S03]  /*0060*/  SHF.R.U32.HI R7, RZ, 0x7, R4 ;  /* 0x00000007ff077819 */ /* 0x000fc60000011604 */
[----:B------:R-:W0:Y:S04]  /*0070*/  SHFL.IDX PT, R2, R0, RZ, 0x1f ;  /* 0x00001fff00027589 */ /* 0x000e2800000e0000 */
[----:B------:R1:W2:Y:S01]  /*0080*/  SHFL.IDX PT, R10, R7, RZ, 0x1f ;  /* 0x00001fff070a7589 */ /* 0x0002a200000e0000 */
[----:B0-----:R-:W-:-:S13]  /*0090*/  ISETP.NE.OR P0, PT, R2, RZ, !P0 ;  /* 0x000000ff0200720c */ /* 0x001fda0004705670 */
[----:B-12---:R-:W-:Y:S05]  /*00a0*/  @P0 BRA `(.L_x_1) ;  /* 0x0000000000200947 */ /* 0x006fea0003800000 */
[----:B------:R-:W-:Y:S02]  /*00b0*/  ULDC.64 UR4, c[0x0][0x198] ;  /* 0x0000660000047ab9 */ /* 0x000fe40000000a00 */
[----:B------:R-:W-:Y:S02]  /*00c0*/  UIADD3 UR6, UP0, UR4, 0xf0, URZ ;  /* 0x000000f004067890 */ /* 0x000fe4000ff1e03f */
[----:B------:R-:W-:Y:S02]  /*00d0*/  UIADD3 UR4, UP1, UR4, 0x1f0, URZ ;  /* 0x000001f004047890 */ /* 0x000fe4000ff3e03f */
[----:B------:R-:W-:Y:S02]  /*00e0*/  UIADD3.X UR7, URZ, UR5, URZ, UP0, !UPT ;  /* 0x000000053f077290 */ /* 0x000fe400087fe43f */
[----:B------:R-:W-:-:S07]  /*00f0*/  UIADD3.X UR5, URZ, UR5, URZ, UP1, !UPT ;  /* 0x000000053f057290 */ /* 0x000fce0008ffe43f */
[----:B------:R0:W-:Y:S02]  /*0100*/  UTMACCTL.PF [UR6] ;  /* 0x00000000060079b9 */ /* 0x0001e40008040000 */
[----:B------:R0:W-:Y:S02]  /*0110*/  UTMACCTL.PF [UR4] ;  /* 0x00000000040079b9 */ /* 0x0001e40008040000 */
[----:B0-----:R-:W-:Y:S01]  /*0120*/  NOP ;  /* 0x0000000000007918 */ /* 0x001fe20000000000 */
.L_x_1:
[----:B------:R-:W-:Y:S05]  /*0130*/  BSYNC B0 ;  /* 0x0000000000007941 */ /* 0x000fea0003800000 */
.L_x_0:
[----:B------:R-:W0:Y:S02]  /*0140*/  SHFL.IDX PT, R9, R0, RZ, 0x1f ;  /* 0x00001fff00097589 */ /* 0x000e2400000e0000 */
[----:B0-----:R-:W-:-:S13]  /*0150*/  ISETP.NE.AND P0, PT, R9, RZ, PT ;  /* 0x000000ff0900720c */ /* 0x001fda0003f05270 */
[----:B------:R-:W-:Y:S05]  /*0160*/  @P0 BRA `(.L_x_2) ;  /* 0x00000000008c0947 */ /* 0x000fea0003800000 */
[----:B------:R-:W-:Y:S01]  /*0170*/  ELECT P0, URZ, PT ;  /* 0x00000000003f782f */ /* 0x000fe20003800000 */
[----:B------:R-:W-:-:S12]  /*0180*/  BSSY B0, `(.L_x_2) ;  /* 0x0000021000007945 */ /* 0x000fd80003800000 */
[----:B------:R-:W-:Y:S05]  /*0190*/  @!P0 BRA `(.L_x_3) ;  /* 0x00000000007c8947 */ /* 0x000fea0003800000 */
[----:B------:R-:W0:Y:S01]  /*01a0*/  S2UR UR8, SR_CgaCtaId ;  /* 0x00000000000879c3 */ /* 0x000e220000008800 */
[----:B------:R-:W-:Y:S01]  /*01b0*/  UMOV UR4, 0x400 ;  /* 0x0000040000047882 */ /* 0x000fe20000000000 */
[----:B------:R-:W-:Y:S01]  /*01c0*/  UMOV UR5, 0x1 ;  /* 0x0000000100057882 */ /* 0x000fe20000000000 */
[----:B------:R-:W-:Y:S02]  /*01d0*/  UMOV UR6, 0x2 ;  /* 0x0000000200067882 */ /* 0x000fe40000000000 */
[----:B------:R-:W-:-:S04]  /*01e0*/  UIADD3 UR6, -UR6, 0x100000, URZ ;  /* 0x0010000006067890 */ /* 0x000fc8000fffe13f */
[----:B------:R-:W-:Y:S02]  /*01f0*/  USHF.L.U32 UR7, UR6, 0xb, URZ ;  /* 0x0000000b06077899 */ /* 0x000fe4000800063f */
[----:B------:R-:W-:Y:S02]  /*0200*/  USHF.L.U32 UR6, UR6, 0x1, URZ ;  /* 0x0000000106067899 */ /* 0x000fe4000800063f */
[----:B0-----:R-:W-:Y:S02]  /*0210*/  ULEA UR8, UR8, UR4, 0x18 ;  /* 0x0000000408087291 */ /* 0x001fe4000f8ec03f */
[----:B------:R-:W-:-:S04]  /*0220*/  UIADD3 UR4, -UR5, 0x100000, URZ ;  /* 0x0010000005047890 */ /* 0x000fc8000fffe13f */
[----:B------:R-:W-:Y:S02]  /*0230*/  USHF.L.U32 UR5, UR4, 0xb, URZ ;  /* 0x0000000b04057899 */ /* 0x000fe4000800063f */
[----:B------:R-:W-:Y:S01]  /*0240*/  USHF.L.U32 UR4, UR4, 0x1, URZ ;  /* 0x0000000104047899 */ /* 0x000fe2000800063f */
[----:B------:R-:W0:Y:S11]  /*0250*/  FENCE.VIEW.ASYNC.S ;  /* 0x00000000000073c6 */ /* 0x000e360000000000 */
[----:B0-----:R0:W1:Y:S01]  /*0260*/  SYNCS.EXCH.64 URZ, [UR8], UR4 ;  /* 0x00000004083f75b2 */ /* 0x0010620008000100 */
[----:B------:R0:W2:Y:S01]  /*0270*/  SYNCS.EXCH.64 URZ, [UR8+0x48], UR6 ;  /* 0x00004806083f75b2 */ /* 0x0000a20008000100 */
[----:B------:R0:W3:Y:S01]  /*0280*/  SYNCS.EXCH.64 URZ, [UR8+0x8], UR4 ;  /* 0x00000804083f75b2 */ /* 0x0000e20008000100 */
[----:B------:R0:W4:Y:S01]  /*0290*/  SYNCS.EXCH.64 URZ, [UR8+0x50], UR6 ;  /* 0x00005006083f75b2 */ /* 0x0001220008000100 */
[----:B------:R0:W0:Y:S01]  /*02a0*/  SYNCS.EXCH.64 URZ, [UR8+0x10], UR4 ;  /* 0x00001004083f75b2 */ /* 0x0000220008000100 */
        /* <DEDUP_REMOVED lines=13> */
[----:B------:R-:W-:Y:S01]  /*0380*/  NOP ;  /* 0x0000000000007918 */ /* 0x000fe20000000000 */
.L_x_3:
[----:B0-----:R-:W-:Y:S05]  /*0390*/  BSYNC B0 ;  /* 0x0000000000007941 */ /* 0x001fea0003800000 */
.L_x_2:
[----:B------:R-:W0:Y:S01]  /*03a0*/  SHFL.IDX PT, R12, R0, RZ, 0x1f ;  /* 0x00001fff000c7589 */ /* 0x000e2200000e0000 */
[----:B------:R-:W5:Y:S01]  /*03b0*/  S2UR UR12, SR_CTAID.X ;  /* 0x00000000000c79c3 */ /* 0x000f620000002500 */
[----:B------:R-:W-:Y:S02]  /*03c0*/  SHF.R.S32.HI R3, RZ, 0x1f, R4 ;  /* 0x0000001fff037819 */ /* 0x000fe40000011404 */
[----:B------:R-:W-:Y:S01]  /*03d0*/  ELECT P0, URZ, PT ;  /* 0x00000000003f782f */ /* 0x000fe20003800000 */
[----:B------:R-:W1:Y:S01]  /*03e0*/  SHFL.IDX PT, R11, R0, RZ, 0x1f ;  /* 0x00001fff000b7589 */ /* 0x000e6200000e0000 */
[----:B------:R-:W-:Y:S01]  /*03f0*/  ULDC UR4, c[0x0][0x150] ;  /* 0x0000540000047ab9 */ /* 0x000fe20000000800 */
[----:B------:R-:W-:Y:S02]  /*0400*/  LEA.HI R3, R3, R4, RZ, 0x7 ;  /* 0x0000000403037211 */ /* 0x000fe400078f38ff */
[----:B------:R-:W-:Y:S01]  /*0410*/  ELECT P1, URZ, PT ;  /* 0x00000000003f782f */ /* 0x000fe20003820000 */
[----:B------:R-:W2:Y:S01]  /*0420*/  S2R R6, SR_CTAID.Y ;  /* 0x0000000000067919 */ /* 0x000ea20000002600 */
[----:B------:R-:W3:Y:S01]  /*0430*/  LDC R14, c[0x0][0x144] ;  /* 0x00005100ff0e7b82 */ /* 0x000ee20000000800 */
[----:B------:R-:W-:Y:S01]  /*0440*/  LOP3.LUT R3, R3, 0xffffff80, RZ, 0xc0, !PT ;  /* 0xffffff8003037812 */ /* 0x000fe200078ec0ff */
[----:B------:R-:W-:Y:S01]  /*0450*/  UMOV UR11, 0x80 ;  /* 0x00000080000b7882 */ /* 0x000fe20000000000 */
[----:B------:R-:W4:Y:S01]  /*0460*/  SHFL.IDX PT, R16, R7, RZ, 0x1f ;  /* 0x00001fff07107589 */ /* 0x000f2200000e0000 */
[----:B------:R-:W-:Y:S01]  /*0470*/  NOP ;  /* 0x0000000000007918 */ /* 0x000fe20000000000 */
[----:B------:R-:W-:Y:S01]  /*0480*/  NOP ;  /* 0x0000000000007918 */ /* 0x000fe20000000000 */
[----:B------:R-:W-:Y:S01]  /*0490*/  IMAD.IADD R5, R4, 0x1, -R3 ;  /* 0x0000000104057824 */ /* 0x000fe200078e0a03 */
[C---:B------:R-:W-:Y:S01]  /*04a0*/  ISETP.NE.AND P4, PT, R10.reuse, RZ, PT ;  /* 0x000000ff0a00720c */ /* 0x040fe20003f85270 */
[----:B------:R-:W4:Y:S01]  /*04b0*/  LDC R15, c[0x0][0x140] ;  /* 0x00005000ff0f7b82 */ /* 0x000f220000000800 */
[----:B------:R-:W-:-:S02]  /*04c0*/  VIADD R36, R10, 0xffffffff ;  /* 0xffffffff0a247836 */ /* 0x000fc40000000000 */
[----:B------:R-:W-:Y:S01]  /*04d0*/  SHF.R.S32.HI R8, RZ, 0x1f, R5 ;  /* 0x0000001fff087819 */ /* 0x000fe20000011405 */
[----:B------:R-:W-:Y:S02]  /*04e0*/  IMAD.MOV.U32 R89, RZ, RZ, 0x1 ;  /* 0x00000001ff597424 */ /* 0x000fe400078e00ff */
[----:B------:R-:W-:Y:S02]  /*04f0*/  ISETP.GE.U32.AND P6, PT, R36, 0x2, PT ;  /* 0x000000022400780c */ /* 0x000fe40003fc6070 */
[----:B0-----:R-:W-:Y:S01]  /*0500*/  ISETP.NE.OR P0, PT, R12, RZ, !P0 ;  /* 0x000000ff0c00720c */ /* 0x001fe20004705670 */
[----:B------:R-:W0:Y:S01]  /*0510*/  LDC R25, c[0x0][0x148] ;  /* 0x00005200ff197b82 */ /* 0x000e220000000800 */
[----:B-----5:R-:W-:Y:S02]  /*0520*/  I2FP.F32.U32 R12, UR12 ;  /* 0x0000000c000c7c45 */ /* 0x020fe40008201000 */
[----:B------:R-:W-:Y:S02]  /*0530*/  LEA.HI R3, R8, R5, RZ, 0x3 ;  /* 0x0000000508037211 */ /* 0x000fe400078f18ff */
[----:B-1----:R-:W-:Y:S01]  /*0540*/  ISETP.NE.OR P1, PT, R11, RZ, !P1 ;  /* 0x000000ff0b00720c */ /* 0x002fe20004f25670 */
[----:B------:R-:W-:Y:S01]  /*0550*/  FMUL R13, R12, UR4 ;  /* 0x000000040c0d7c20 */ /* 0x000fe20008400000 */
[--C-:B------:R-:W-:Y:S01]  /*0560*/  SHF.R.S32.HI R0, RZ, 0x3, R3.reuse ;  /* 0x00000003ff007819 */ /* 0x100fe20000011403 */
[----:B------:R-:W-:Y:S01]  /*0570*/  ULDC UR4, c[0x0][0x154] ;  /* 0x0000550000047ab9 */ /* 0x000fe20000000800 */
[----:B------:R-:W-:-:S02]  /*0580*/  SHF.R.S32.HI R3, RZ, 0x1f, R3 ;  /* 0x0000001fff037819 */ /* 0x000fc40000011403 */
[----:B------:R-:W-:Y:S01]  /*0590*/  SHF.R.S32.HI R12, RZ, 0x1f, R9 ;  /* 0x0000001fff0c7819 */ /* 0x000fe20000011409 */
[----:B------:R-:W1:Y:S01]  /*05a0*/  F2I.U32.TRUNC.NTZ R13, R13 ;  /* 0x0000000d000d7305 */ /* 0x000e62000020f000 */
[----:B------:R-:W-:Y:S01]  /*05b0*/  LEA.HI R11, R3, R0, RZ, 0x2 ;  /* 0x00000000030b7211 */ /* 0x000fe200078f10ff */
[----:B------:R-:W-:Y:S01]  /*05c0*/  VOTEU.ALL UP1, P0 ;  /* 0x00000000003f7886 */ /* 0x000fe20000020000 */
[----:B------:R-:W-:Y:S01]  /*05d0*/  LEA.HI R12, R12, R9, RZ, 0x2 ;  /* 0x000000090c0c7211 */ /* 0x000fe200078f10ff */
[----:B------:R-:W-:Y:S01]  /*05e0*/  VOTEU.ALL UP0, P0 ;  /* 0x00000000003f7886 */ /* 0x000fe20000000000 */
[----:B------:R-:W-:Y:S01]  /*05f0*/  SHF.R.S32.HI R3, RZ, 0x1f, R2 ;  /* 0x0000001fff037819 */ /* 0x000fe20000011402 */
[----:B------:R-:W-:Y:S01]  /*0600*/  VOTEU.ALL UP2, P1 ;  /* 0x00000000003f7886 */ /* 0x000fe20000840000 */
[----:B------:R-:W-:Y:S01]  /*0610*/  LOP3.LUT R11, R11, 0xfffffffc, RZ, 0xc0, !PT ;  /* 0xfffffffc0b0b7812 */ /* 0x000fe200078ec0ff */
[----:B------:R-:W5:Y:S01]  /*0620*/  @!UP1 S2UR UR7, SR_CgaCtaId ;  /* 0x00000000000799c3 */ /* 0x000f620000008800 */
[----:B------:R-:W-:Y:S01]  /*0630*/  LOP3.LUT R12, R12, 0x3ffffffc, RZ, 0xc0, !PT ;  /* 0x3ffffffc0c0c7812 */ /* 0x000fe200078ec0ff */
[----:B------:R-:W-:Y:S01]  /*0640*/  @!UP1 UMOV UR6, 0x400 ;  /* 0x0000040000069882 */ /* 0x000fe20000000000 */
[----:B------:R-:W-:Y:S01]  /*0650*/  LEA.HI R3, R3, R2, RZ, 0x2 ;  /* 0x0000000203037211 */ /* 0x000fe200078f10ff */
[----:B------:R-:W-:Y:S01]  /*0660*/  IMAD.IADD R11, R0, 0x1, -R11 ;  /* 0x00000001000b7824 */ /* 0x000fe200078e0a0b */
[----:B------:R-:W-:Y:S01]  /*0670*/  @!UP2 UMOV UR9, 0x400 ;  /* 0x000004000009a882 */ /* 0x000fe20000000000 */
[----:B------:R-:W-:Y:S01]  /*0680*/  IMAD.IADD R12, R9, 0x1, -R12 ;  /* 0x00000001090c7824 */ /* 0x000fe200078e0a0c */
[----:B------:R-:W-:Y:S01]  /*0690*/  LOP3.LUT R3, R3, 0xfffffffc, RZ, 0xc0, !PT ;  /* 0xfffffffc03037812 */ /* 0x000fe200078ec0ff */
[----:B------:R-:W0:Y:S01]  /*06a0*/  @!UP2 S2UR UR10, SR_CgaCtaId ;  /* 0x00000000000aa9c3 */ /* 0x000e220000008800 */
[----:B-1----:R-:W-:Y:S01]  /*06b0*/  IMAD.MOV R13, RZ, RZ, -R13 ;  /* 0x000000ffff0d7224 */ /* 0x002fe200078e0a0d */
[----:B------:R-:W-:Y:S01]  /*06c0*/  VOTEU.ALL UP3, P1 ;  /* 0x00000000003f7886 */ /* 0x000fe20000860000 */
[----:B------:R-:W-:Y:S01]  /*06d0*/  IMAD R11, R12, 0x4, R11 ;  /* 0x000000040c0b7824 */ /* 0x000fe200078e020b */
[----:B------:R-:W-:Y:S01]  /*06e0*/  VOTEU.ALL UP4, P1 ;  /* 0x00000000003f7886 */ /* 0x000fe20000880000 */
[----:B------:R-:W-:Y:S01]  /*06f0*/  IMAD.IADD R9, R2, 0x1, -R3 ;  /* 0x0000000102097824 */ /* 0x000fe200078e0a03 */
[----:B--2---:R-:W-:Y:S01]  /*0700*/  I2FP.F32.U32 R2, R6 ;  /* 0x0000000600027245 */ /* 0x004fe20000201000 */
[----:B---3--:R-:W-:Y:S01]  /*0710*/  IMAD R21, R14, R13, UR12 ;  /* 0x0000000c0e157e24 */ /* 0x008fe2000f8e020d */
[C---:B------:R-:W-:Y:S01]  /*0720*/  LEA.HI R0, R11.reuse, R11, RZ, 0x1 ;  /* 0x0000000b0b007211 */ /* 0x040fe200078f08ff */
[C---:B------:R-:W-:Y:S01]  /*0730*/  IMAD.SHL.U32 R88, R11.reuse, 0x4, RZ ;  /* 0x000000040b587824 */ /* 0x040fe200078e00ff */
[----:B------:R-:W-:Y:S01]  /*0740*/  VOTEU.ALL UP5, P1 ;  /* 0x00000000003f7886 */ /* 0x000fe200008a0000 */
[----:B------:R-:W-:Y:S01]  /*0750*/  FMUL R2, R2, UR4 ;  /* 0x0000000402027c20 */ /* 0x000fe20008400000 */
[----:B------:R-:W-:Y:S01]  /*0760*/  LOP3.LUT R0, R0, 0xfffffffe, RZ, 0xc0, !PT ;  /* 0xfffffffe00007812 */ /* 0x000fe200078ec0ff */
[----:B------:R-:W-:Y:S01]  /*0770*/  UMOV UR4, 0x20 ;  /* 0x0000002000047882 */ /* 0x000fe20000000000 */
[----:B------:R-:W-:Y:S01]  /*0780*/  LOP3.LUT R88, R11, 0xc, R88, 0x78, !PT ;  /* 0x0000000c0b587812 */ /* 0x000fe200078e7858 */
[----:B------:R-:W-:-:S04]  /*0790*/  @!UP1 UIADD3 UR4, -UR4, 0x100000, URZ ;  /* 0x0010000004049890 */ /* 0x000fc8000fffe13f */
[----:B------:R-:W-:Y:S02]  /*07a0*/  @!UP1 USHF.L.U32 UR5, UR4, 0xb, URZ ;  /* 0x0000000b04059899 */ /* 0x000fe4000800063f */
[----:B------:R-:W-:Y:S01]  /*07b0*/  @!UP1 USHF.L.U32 UR4, UR4, 0x1, URZ ;  /* 0x0000000104049899 */ /* 0x000fe2000800063f */
[----:B----4-:R-:W-:Y:S01]  /*07c0*/  ISETP.EQ.U32.AND P2, PT, R15, 0x1, PT ;  /* 0x000000010f00780c */ /* 0x010fe20003f42070 */
[----:B------:R-:W-:Y:S01]  /*07d0*/  IMAD.IADD R0, R11, 0x1, -R0 ;  /* 0x000000010b007824 */ /* 0x000fe200078e0a00 */
[----:B------:R-:W1:Y:S01]  /*07e0*/  F2I.U32.TRUNC.NTZ R2, R2 ;  /* 0x0000000200027305 */ /* 0x000e62000020f000 */
[----:B-----5:R-:W-:Y:S01]  /*07f0*/  @!UP1 ULEA UR8, UR7, UR6, 0x18 ;  /* 0x0000000607089291 */ /* 0x020fe2000f8ec03f */
[----:B------:R-:W-:Y:S01]  /*0800*/  R2UR UR43, R16 ;  /* 0x00000000102b72ca */ /* 0x000fe200000e0000 */
[----:B------:R-:W-:-:S04]  /*0810*/  @!UP2 UIADD3 UR6, -UR11, 0x100000, URZ ;  /* 0x001000000b06a890 */ /* 0x000fc8000fffe13f */
[----:B------:R-:W-:Y:S02]  /*0820*/  @!UP2 USHF.L.U32 UR7, UR6, 0xb, URZ ;  /* 0x0000000b0607a899 */ /* 0x000fe4000800063f */
[----:B------:R-:W-:Y:S01]  /*0830*/  @!UP2 USHF.L.U32 UR6, UR6, 0x1, URZ ;  /* 0x000000010606a899 */ /* 0x000fe2000800063f */
[----:B------:R-:W-:Y:S01]  /*0840*/  ISETP.NE.AND P3, PT, R0, R21, PT ;  /* 0x000000150000720c */ /* 0x000fe20003f65270 */
[----:B------:R-:W-:Y:S01]  /*0850*/  VOTEU.ALL UP1, P0 ;  /* 0x00000000003f7886 */ /* 0x000fe20000020000 */
[----:B0-----:R-:W-:Y:S01]  /*0860*/  @!UP2 ULEA UR9, UR10, UR9, 0x18 ;  /* 0x000000090a09a291 */ /* 0x001fe2000f8ec03f */
[----:B------:R-:W-:Y:S01]  /*0870*/  LOP3.LUT P0, RZ, R5, 0x7, RZ, 0xc0, !PT ;  /* 0x0000000705ff7812 */ /* 0x000fe2000780c0ff */
[----:B------:R-:W-:Y:S01]  /*0880*/  VOTEU.ALL UP2, P1 ;  /* 0x00000000003f7886 */ /* 0x000fe20000840000 */
[----:B------:R-:W-:Y:S02]  /*0890*/  ISETP.NE.AND P1, PT, R9, 0x3, PT ;  /* 0x000000030900780c */ /* 0x000fe40003f25270 */
[----:B------:R-:W-:-:S02]  /*08a0*/  ISETP.LT.U32.AND P0, PT, R88, 0x2, !P0 ;  /* 0x000000025800780c */ /* 0x000fc40004701070 */
[----:B------:R-:W-:Y:S01]  /*08b0*/  ISETP.EQ.OR P1, PT, R9, RZ, !P1 ;  /* 0x000000ff0900720c */ /* 0x000fe20004f22670 */
[----:B------:R-:W0:Y:S02]  /*08c0*/  FENCE.VIEW.ASYNC.S ;  /* 0x00000000000073c6 */ /* 0x000e240000000000 */
[----:B0-----:R0:W2:Y:S01]  /*08d0*/  @!UP0 SYNCS.EXCH.64 URZ, [UR8+0xc0], UR4 ;  /* 0x0000c004083f85b2 */ /* 0x0010a20008000100 */
[----:B-1----:R-:W-:Y:S01]  /*08e0*/  IMAD.MOV R20, RZ, RZ, -R2 ;  /* 0x000000ffff147224 */ /* 0x002fe200078e0a02 */
[----:B------:R-:W-:-:S03]  /*08f0*/  @P3 LEA.HI R0, R88, R88, RZ, 0x1 ;  /* 0x0000005858003211 */ /* 0x000fc600078f08ff */
[----:B------:R-:W-:Y:S01]  /*0900*/  IMAD R3, R25, R20, R6 ;  /* 0x0000001419037224 */ /* 0x000fe200078e0206 */
[----:B------:R-:W-:Y:S02]  /*0910*/  ISETP.EQ.AND P1, PT, R10, RZ, P1 ;  /* 0x000000ff0a00720c */ /* 0x000fe40000f22270 */
[----:B------:R-:W-:Y:S02]  /*0920*/  @P3 SHF.R.S32.HI R0, RZ, 0x1, R0 ;  /* 0x00000001ff003819 */ /* 0x000fe40000011400 */
[----:B------:R-:W-:Y:S02]  /*0930*/  SEL R23, RZ, 0x1, !P1 ;  /* 0x00000001ff177807 */ /* 0x000fe40004800000 */
[----:B------:R-:W-:Y:S02]  /*0940*/  @P3 ISETP.NE.AND P5, PT, R0, R3, PT ;  /* 0x000000030000320c */ /* 0x000fe40003fa5270 */
[----:B------:R-:W-:Y:S01]  /*0950*/  SEL R0, RZ, 0x1, !P0 ;  /* 0x00000001ff007807 */ /* 0x000fe20004000000 */
[----:B------:R0:W1:Y:S01]  /*0960*/  @!UP1 SYNCS.EXCH.64 URZ, [UR8+0xc8], UR4 ;  /* 0x0000c804083f95b2 */ /* 0x0000620008000100 */
[----:B------:R-:W-:Y:S01]  /*0970*/  NOP ;  /* 0x0000000000007918 */ /* 0x000fe20000000000 */
[----:B------:R-:W-:-:S02]  /*0980*/  @P3 SEL R89, RZ, 0x1, P5 ;  /* 0x00000001ff593807 */ /* 0x000fc40002800000 */
[----:B------:R-:W-:Y:S02]  /*0990*/  SEL R23, R23, 0x2, P6 ;  /* 0x0000000217177807 */ /* 0x000fe40003000000 */
[----:B------:R-:W-:Y:S01]  /*09a0*/  LOP3.LUT R89, R89, R0, RZ, 0xc0, !PT ;  /* 0x0000000059597212 */ /* 0x000fe200078ec0ff */
[----:B------:R0:W3:Y:S01]  /*09b0*/  @!UP2 SYNCS.EXCH.64 URZ, [UR9+0xa0], UR6 ;  /* 0x0000a006093fa5b2 */ /* 0x0000e20008000100 */
[----:B------:R0:W4:Y:S01]  /*09c0*/  @!UP3 SYNCS.EXCH.64 URZ, [UR9+0xa8], UR6 ;  /* 0x0000a806093fb5b2 */ /* 0x0001220008000100 */
[----:B------:R0:W0:Y:S01]  /*09d0*/  @!UP4 SYNCS.EXCH.64 URZ, [UR9+0xb0], UR6 ;  /* 0x0000b006093fc5b2 */ /* 0x0000220008000100 */
[----:B------:R0:W0:Y:S01]  /*09e0*/  @!UP5 SYNCS.EXCH.64 URZ, [UR9+0xb8], UR6 ;  /* 0x0000b806093fd5b2 */ /* 0x0000220008000100 */
[----:B------:R-:W-:Y:S01]  /*09f0*/  NOP ;  /* 0x0000000000007918 */ /* 0x000fe20000000000 */
[----:B--2---:R-:W-:Y:S05]  /*0a00*/  @!P2 BRA `(.L_x_4) ;  /* 0x000000000008a947 */ /* 0x004fea0003800000 */
[----:B01-34-:R-:W-:Y:S01]  /*0a10*/  UCGABAR_ARV ;  /* 0x00000000000079c7 */ /* 0x01bfe20008000000 */
[----:B------:R-:W-:Y:S05]  /*0a20*/  BRA `(.L_x_5) ;  /* 0x0000000000047947 */ /* 0x000fea0003800000 */
.L_x_4:
[----:B01-34-:R-:W-:Y:S01]  /*0a30*/  NOP ;  /* 0x0000000000007918 */ /* 0x01bfe20000000000 */
.L_x_5:
[----:B------:R-:W-:Y:S01]  /*0a40*/  ULDC.64 UR4, c[0x0][0x598] ;  /* 0x0001660000047ab9 */ /* 0x000fe20000000a00 */
[----:B------:R-:W-:Y:S01]  /*0a50*/  ULDC.64 UR36, c[0x0][0x208] ;  /* 0x0000820000247ab9 */ /* 0x000fe20000000a00 */
[----:B------:R-:W-:-:S04]  /*0a60*/  ISETP.NE.U32.AND P0, PT, RZ, UR4, PT ;  /* 0x00000004ff007c0c */ /* 0x000fc8000bf05070 */
[----:B------:R-:W-:-:S13]  /*0a70*/  ISETP.NE.AND.EX P0, PT, RZ, UR5, PT, P0 ;  /* 0x00000005ff007c0c */ /* 0x000fda000bf05300 */
[----:B------:R-:W-:Y:S05]  /*0a80*/  @!P0 BRA `(.L_x_6) ;  /* 0x00000000001c8947 */ /* 0x000fea0003800000 */
[----:B------:R-:W0:Y:S02]  /*0a90*/  LDC.64 R2, c[0x0][0x598] ;  /* 0x00016600ff027b82 */ /* 0x000e240000000a00 */
[----:B0-----:R-:W2:Y:S02]  /*0aa0*/  LDG.E.64 R2, desc[UR36][R2.64] ;  /* 0x0000002402027981 */ /* 0x001ea4000c1e1b00 */
[----:B--2---:R-:W-:-:S04]  /*0ab0*/  ISETP.NE.U32.AND P0, PT, R2, RZ, PT ;  /* 0x000000ff0200720c */ /* 0x004fc80003f05070 */
[----:B------:R-:W-:-:S13]  /*0ac0*/  ISETP.NE.AND.EX P0, PT, R3, RZ, PT, P0 ;  /* 0x000000ff0300720c */ /* 0x000fda0003f05300 */
[----:B------:R-:W-:Y:S05]  /*0ad0*/  @!P0 BRA `(.L_x_6) ;  /* 0x0000000000088947 */ /* 0x000fea0003800000 */
[----:B------:R0:W5:Y:S01]  /*0ae0*/  LD.E R90, desc[UR36][R2.64] ;  /* 0x00000024025a7980 */ /* 0x000162000c101900 */
[----:B------:R-:W-:Y:S05]  /*0af0*/  BRA `(.L_x_7) ;  /* 0x0000000000247947 */ /* 0x000fea0003800000 */
.L_x_6:
[----:B------:R-:W-:Y:S02]  /*0b00*/  ULDC.64 UR4, c[0x0][0x588] ;  /* 0x0001620000047ab9 */ /* 0x000fe40000000a00 */
[----:B------:R-:W-:-:S04]  /*0b10*/  ISETP.NE.U32.AND P0, PT, RZ, UR4, PT ;  /* 0x00000004ff007c0c */ /* 0x000fc8000bf05070 */
[----:B------:R-:W-:-:S13]  /*0b20*/  ISETP.NE.AND.EX P0, PT, RZ, UR5, PT, P0 ;  /* 0x00000005ff007c0c */ /* 0x000fda000bf05300 */
[----:B------:R-:W-:Y:S05]  /*0b30*/  @!P0 BRA `(.L_x_8) ;  /* 0x00000000000c8947 */ /* 0x000fea0003800000 */
[----:B------:R-:W0:Y:S02]  /*0b40*/  LDC.64 R90, c[0x0][0x588] ;  /* 0x00016200ff5a7b82 */ /* 0x000e240000000a00 */
[----:B0-----:R1:W5:Y:S01]  /*0b50*/  LDG.E R90, desc[UR36][R90.64] ;  /* 0x000000245a5a7981 */ /* 0x001362000c1e1900 */
[----:B------:R-:W-:Y:S05]  /*0b60*/  BRA `(.L_x_7) ;  /* 0x0000000000087947 */ /* 0x000fea0003800000 */
.L_x_8:
[----:B------:R-:W-:Y:S02]  /*0b70*/  ULDC UR4, c[0x0][0x580] ;  /* 0x0001600000047ab9 */ /* 0x000fe40000000800 */
[----:B------:R-:W-:-:S07]  /*0b80*/  IMAD.U32 R90, RZ, RZ, UR4 ;  /* 0x00000004ff5a7e24 */ /* 0x000fce000f8e00ff */
.L_x_7:
[----:B------:R-:W-:Y:S02]  /*0b90*/  ULDC.64 UR4, c[0x0][0x5a0] ;  /* 0x0001680000047ab9 */ /* 0x000fe40000000a00 */
[----:B------:R-:W-:-:S04]  /*0ba0*/  ISETP.NE.U32.AND P0, PT, RZ, UR4, PT ;  /* 0x00000004ff007c0c */ /* 0x000fc8000bf05070 */
[----:B------:R-:W-:-:S13]  /*0bb0*/  ISETP.NE.AND.EX P0, PT, RZ, UR5, PT, P0 ;  /* 0x00000005ff007c0c */ /* 0x000fda000bf05300 */
[----:B------:R-:W-:Y:S05]  /*0bc0*/  @!P0 BRA `(.L_x_9) ;  /* 0x00000000001c8947 */ /* 0x000fea0003800000 */
[----:B0-----:R-:W0:Y:S02]  /*0bd0*/  LDC.64 R2, c[0x0][0x5a0] ;  /* 0x00016800ff027b82 */ /* 0x001e240000000a00 */
[----:B0-----:R-:W2:Y:S02]  /*0be0*/  LDG.E.64 R2, desc[UR36][R2.64] ;  /* 0x0000002402027981 */ /* 0x001ea4000c1e1b00 */
[----:B--2---:R-:W-:-:S04]  /*0bf0*/  ISETP.NE.U32.AND P0, PT, R2, RZ, PT ;  /* 0x000000ff0200720c */ /* 0x004fc80003f05070 */
[----:B------:R-:W-:-:S13]  /*0c00*/  ISETP.NE.AND.EX P0, PT, R3, RZ, PT, P0 ;  /* 0x000000ff0300720c */ /* 0x000fda0003f05300 */
[----:B------:R-:W-:Y:S05]  /*0c10*/  @!P0 BRA `(.L_x_9) ;  /* 0x0000000000088947 */ /* 0x000fea0003800000 */
[----:B-1----:R0:W5:Y:S01]  /*0c20*/  LD.E R91, desc[UR36][R2.64] ;  /* 0x00000024025b7980 */ /* 0x002162000c101900 */
[----:B------:R-:W-:Y:S05]  /*0c30*/  BRA `(.L_x_10) ;  /* 0x0000000000247947 */ /* 0x000fea0003800000 */
.L_x_9:
[----:B------:R-:W-:Y:S02]  /*0c40*/  ULDC.64 UR4, c[0x0][0x590] ;  /* 0x0001640000047ab9 */ /* 0x000fe40000000a00 */
[----:B------:R-:W-:-:S04]  /*0c50*/  ISETP.NE.U32.AND P0, PT, RZ, UR4, PT ;  /* 0x00000004ff007c0c */ /* 0x000fc8000bf05070 */
[----:B------:R-:W-:-:S13]  /*0c60*/  ISETP.NE.AND.EX P0, PT, RZ, UR5, PT, P0 ;  /* 0x00000005ff007c0c */ /* 0x000fda000bf05300 */
[----:B------:R-:W-:Y:S05]  /*0c70*/  @!P0 BRA `(.L_x_11) ;  /* 0x00000000000c8947 */ /* 0x000fea0003800000 */
[----:B0-----:R-:W1:Y:S02]  /*0c80*/  LDC.64 R2, c[0x0][0x590] ;  /* 0x00016400ff027b82 */ /* 0x001e640000000a00 */
[----:B-1----:R1:W5:Y:S01]  /*0c90*/  LDG.E R91, desc[UR36][R2.64] ;  /* 0x00000024025b7981 */ /* 0x002362000c1e1900 */
[----:B------:R-:W-:Y:S05]  /*0ca0*/  BRA `(.L_x_10) ;  /* 0x0000000000087947 */ /* 0x000fea0003800000 */
.L_x_11:
[----:B------:R-:W-:Y:S02]  /*0cb0*/  ULDC UR4, c[0x0][0x584] ;  /* 0x0001610000047ab9 */ /* 0x000fe40000000800 */
[----:B-1----:R-:W-:-:S07]  /*0cc0*/  IMAD.U32 R91, RZ, RZ, UR4 ;  /* 0x00000004ff5b7e24 */ /* 0x002fce000f8e00ff */
.L_x_10:
[----:B01----:R-:W0:Y:S01]  /*0cd0*/  LDC R2, c[0x0][0x65c] ;  /* 0x00019700ff027b82 */ /* 0x003e220000000800 */
[----:B------:R-:W-:Y:S01]  /*0ce0*/  ULDC UR6, c[0x0][0x28c] ;  /* 0x0000a30000067ab9 */ /* 0x000fe20000000800 */
[----:B------:R-:W-:Y:S01]  /*0cf0*/  ISETP.NE.AND P0, PT, R10, 0x2, PT ;  /* 0x000000020a00780c */ /* 0x000fe20003f05270 */
[----:B------:R-:W-:Y:S01]  /*0d00*/  UIADD3 UR6, UR6, 0x3f, URZ ;  /* 0x0000003f06067890 */ /* 0x000fe2000fffe03f */
[----:B------:R-:W-:Y:S01]  /*0d10*/  IMAD.U32 R10, RZ, RZ, UR12 ;  /* 0x0000000cff0a7e24 */ /* 0x000fe2000f8e00ff */
[----:B------:R-:W-:Y:S01]  /*0d20*/  UMOV UR38, URZ ;  /* 0x0000003f00267c82 */ /* 0x000fe20008000000 */
[----:B------:R-:W-:Y:S01]  /*0d30*/  UMOV UR39, URZ ;  /* 0x0000003f00277c82 */ /* 0x000fe20008000000 */
[----:B------:R-:W-:Y:S01]  /*0d40*/  USHF.R.S32.HI UR7, URZ, 0x1f, UR6 ;  /* 0x0000001f3f077899 */ /* 0x000fe20008011406 */
[----:B------:R-:W-:-:S03]  /*0d50*/  ULDC.64 UR8, c[0x0][0x650] ;  /* 0x0001940000087ab9 */ /* 0x000fc60000000a00 */
[----:B------:R-:W-:-:S04]  /*0d60*/  ULEA.HI UR7, UR7, UR6, URZ, 0x6 ;  /* 0x0000000607077291 */ /* 0x000fc8000f8f303f */
[----:B------:R-:W-:Y:S01]  /*0d70*/  USHF.R.S32.HI UR40, URZ, 0x6, UR7 ;  /* 0x000000063f287899 */ /* 0x000fe20008011407 */
[----:B0-----:R-:W-:-:S13]  /*0d80*/  ISETP.NE.AND P1, PT, R2, 0x1, PT ;  /* 0x000000010200780c */ /* 0x001fda0003f25270 */
[----:B------:R-:W0:Y:S01]  /*0d90*/  @P1 LDC R17, c[0x0][0x10] ;  /* 0x00000400ff111b82 */ /* 0x000e220000000800 */
[----:B------:R-:W-:Y:S02]  /*0da0*/  @P1 IMAD.MOV.U32 R7, RZ, RZ, RZ ;  /* 0x000000ffff071224 */ /* 0x000fe400078e00ff */
[----:B------:R-:W-:-:S05]  /*0db0*/  @P1 IMAD.MOV.U32 R11, RZ, RZ, RZ ;  /* 0x000000ffff0b1224 */ /* 0x000fca00078e00ff */
[----:B------:R-:W1:Y:S01]  /*0dc0*/  @!P1 LDC R3, c[0x0][0xc] ;  /* 0x00000300ff039b82 */ /* 0x000e620000000800 */
[----:B------:R-:W-:Y:S01]  /*0dd0*/  ULDC UR4, c[0x0][0xc] ;  /* 0x0000030000047ab9 */ /* 0x000fe20000000800 */
[----:B------:R-:W-:Y:S02]  /*0de0*/  ULDC UR5, c[0x0][0x10] ;  /* 0x0000040000057ab9 */ /* 0x000fe40000000800 */
[----:B------:R-:W-:-:S04]  /*0df0*/  UIMAD.WIDE.U32 UR4, UR4, UR5, URZ ;  /* 0x00000005040472a5 */ /* 0x000fc8000f8e003f */
[----:B------:R-:W2:Y:S01]  /*0e00*/  LDC R0, c[0x0][0x14] ;  /* 0x00000500ff007b82 */ /* 0x000ea20000000800 */
[----:B0-----:R-:W-:-:S04]  /*0e10*/  @P1 IMAD.WIDE.U32 R16, R17, UR12, R6 ;  /* 0x0000000c11101c25 */ /* 0x001fc8000f8e0006 */
[----:B------:R-:W-:Y:S02]  /*0e20*/  @P1 IMAD.IADD R17, R17, 0x1, R11 ;  /* 0x0000000111111824 */ /* 0x000fe400078e020b */
[----:B------:R-:W-:Y:S02]  /*0e30*/  IMAD.MOV.U32 R11, RZ, RZ, RZ ;  /* 0x000000ffff0b7224 */ /* 0x000fe400078e00ff */
[----:B-1----:R-:W-:-:S04]  /*0e40*/  @!P1 IMAD.WIDE.U32 R10, R6, R3, R10 ;  /* 0x00000003060a9225 */ /* 0x002fc800078e000a */
[----:B------:R-:W-:Y:S02]  /*0e50*/  @!P1 IMAD.MOV.U32 R16, RZ, RZ, R10 ;  /* 0x000000ffff109224 */ /* 0x000fe400078e000a */
[----:B--2---:R-:W-:-:S04]  /*0e60*/  IMAD.WIDE.U32 R12, R0, UR4, RZ ;  /* 0x00000004000c7c25 */ /* 0x004fc8000f8e00ff */
[----:B------:R-:W-:Y:S01]  /*0e70*/  IMAD R3, R0, UR5, RZ ;  /* 0x0000000500037c24 */ /* 0x000fe2000f8e02ff */
[----:B------:R0:W-:Y:S01]  /*0e80*/  STL.64 [R1], R12 ;  /* 0x0000000c01007387 */ /* 0x0001e20000100a00 */
[----:B------:R-:W-:Y:S02]  /*0e90*/  @!P1 IMAD.MOV.U32 R17, RZ, RZ, R11 ;  /* 0x000000ffff119224 */ /* 0x000fe400078e000b */
[----:B------:R-:W-:Y:S01]  /*0ea0*/  IMAD.IADD R0, R13, 0x1, R3 ;  /* 0x000000010d007824 */ /* 0x000fe200078e0203 */
[----:B------:R-:W-:Y:S06]  /*0eb0*/  @P0 BRA `(.L_x_12) ;  /* 0x0000000000200947 */ /* 0x000fec0003800000 */
[----:B------:R-:W-:Y:S01]  /*0ec0*/  UISETP.GE.U32.AND UP0, UPT, UR40, 0x9, UPT ;  /* 0x000000092800788c */ /* 0x000fe2000bf06070 */
[----:B------:R-:W-:Y:S01]  /*0ed0*/  IADD3 R16, P0, R16, R12, RZ ;  /* 0x0000000c10107210 */ /* 0x000fe20007f1e0ff */
[----:B------:R-:W-:Y:S01]  /*0ee0*/  UIMAD.WIDE.U32 UR4, UR40, 0x38e38e39, URZ ;  /* 0x38e38e39280478a5 */ /* 0x000fe2000f8e003f */
[----:B------:R-:W-:-:S03]  /*0ef0*/  UMOV UR39, URZ ;  /* 0x0000003f00277c82 */ /* 0x000fc60008000000 */
[----:B------:R-:W-:Y:S01]  /*0f00*/  USHF.R.U32.HI UR4, URZ, 0x1, UR5 ;  /* 0x000000013f047899 */ /* 0x000fe20008011605 */
[----:B------:R-:W-:-:S03]  /*0f10*/  IMAD.X R17, R0, 0x1, R17, P0 ;  /* 0x0000000100117824 */ /* 0x000fc600000e0611 */
[----:B------:R-:W-:Y:S02]  /*0f20*/  UIMAD UR38, UR4, -0x9, UR40 ;  /* 0xfffffff7042678a4 */ /* 0x000fe4000f8e0228 */
[----:B------:R-:W-:-:S12]  /*0f30*/  @UP0 ULOP3.LUT UR39, UR4, 0x1, URZ, 0xc0, !UPT ;  /* 0x0000000104270892 */ /* 0x000fd8000f8ec03f */
.L_x_12:
[----:B------:R-:W-:Y:S01]  /*0f40*/  ISETP.GE.U32.AND P0, PT, R16, UR8, PT ;  /* 0x0000000810007c0c */ /* 0x000fe2000bf06070 */
[----:B------:R-:W-:Y:S01]  /*0f50*/  IMAD.MOV.U32 R22, RZ, RZ, -0x1 ;  /* 0xffffffffff167424 */ /* 0x000fe200078e00ff */
[----:B------:R-:W-:Y:S01]  /*0f60*/  PRMT R3, RZ, 0x7610, R3 ;  /* 0x00007610ff037816 */ /* 0x000fe20000000003 */
[----:B------:R-:W-:Y:S01]  /*0f70*/  IMAD.MOV.U32 R18, RZ, RZ, -0x1 ;  /* 0xffffffffff127424 */ /* 0x000fe200078e00ff */
[----:B------:R-:W-:Y:S01]  /*0f80*/  ISETP.GE.U32.AND.EX P0, PT, R17, UR9, PT, P0 ;  /* 0x0000000911007c0c */ /* 0x000fe2000bf06100 */
[----:B------:R-:W-:-:S12]  /*0f90*/  IMAD.MOV.U32 R19, RZ, RZ, -0x1 ;  /* 0xffffffffff137424 */ /* 0x000fd800078e00ff */
[----:B------:R-:W-:Y:S05]  /*0fa0*/  @P0 BRA `(.L_x_13) ;  /* 0x0000000400280947 */ /* 0x000fea0003800000 */
[----:B------:R-:W1:Y:S01]  /*0fb0*/  LDC.64 R26, c[0x0][0x628] ;  /* 0x00018a00ff1a7b82 */ /* 0x000e620000000a00 */
[----:B------:R-:W-:Y:S02]  /*0fc0*/  IMAD.MOV.U32 R10, RZ, RZ, R16 ;  /* 0x000000ffff0a7224 */ /* 0x000fe400078e0010 */
[----:B------:R-:W-:-:S05]  /*0fd0*/  IMAD.MOV.U32 R11, RZ, RZ, R17 ;  /* 0x000000ffff0b7224 */ /* 0x000fca00078e0011 */
[----:B------:R-:W2:Y:S08]  /*0fe0*/  LDC R18, c[0x0][0x630] ;  /* 0x00018c00ff127b82 */ /* 0x000eb00000000800 */
[----:B------:R-:W3:Y:S01]  /*0ff0*/  LDC.64 R28, c[0x0][0x620] ;  /* 0x00018800ff1c7b82 */ /* 0x000ee20000000a00 */
[----:B-1----:R-:W-:-:S04]  /*1000*/  ISETP.NE.U32.AND P0, PT, R26, RZ, PT ;  /* 0x000000ff1a00720c */ /* 0x002fc80003f05070 */
[----:B------:R-:W-:-:S13]  /*1010*/  ISETP.NE.AND.EX P0, PT, R27, RZ, PT, P0 ;  /* 0x000000ff1b00720c */ /* 0x000fda0003f05300 */
[----:B--23--:R-:W-:Y:S05]  /*1020*/  @!P0 BRA `(.L_x_14) ;  /* 0x0000000000288947 */ /* 0x00cfea0003800000 */
[----:B------:R-:W1:Y:S02]  /*1030*/  LDC R3, c[0x0][0x634] ;  /* 0x00018d00ff037b82 */ /* 0x000e640000000800 */
[----:B-1----:R-:W-:-:S05]  /*1040*/  IADD3 R3, P0, R16, R3, RZ ;  /* 0x0000000310037210 */ /* 0x002fca0007f1e0ff */
[----:B------:R-:W-:-:S04]  /*1050*/  IMAD.X R19, RZ, RZ, R17, P0 ;  /* 0x000000ffff137224 */ /* 0x000fc800000e0611 */
[----:B------:R-:W-:-:S04]  /*1060*/  IMAD.WIDE.U32 R10, R19, R26, RZ ;  /* 0x0000001a130a7225 */ /* 0x000fc800078e00ff */
[----:B0-----:R-:W-:-:S04]  /*1070*/  IMAD.WIDE.U32 R12, P0, R3, R27, R10 ;  /* 0x0000001b030c7225 */ /* 0x001fc8000780000a */
[----:B------:R-:W-:-:S04]  /*1080*/  IMAD.WIDE.U32 R10, R3, R26, RZ ;  /* 0x0000001a030a7225 */ /* 0x000fc800078e00ff */
[----:B------:R-:W-:Y:S01]  /*1090*/  IMAD.X R15, RZ, RZ, RZ, P0 ;  /* 0x000000ffff0f7224 */ /* 0x000fe200000e06ff */
[----:B------:R-:W-:Y:S01]  /*10a0*/  IADD3 RZ, P0, R11, R12, RZ ;  /* 0x0000000c0bff7210 */ /* 0x000fe20007f1e0ff */
[----:B------:R-:W-:-:S04]  /*10b0*/  IMAD.MOV.U32 R14, RZ, RZ, R13 ;  /* 0x000000ffff0e7224 */ /* 0x000fc800078e000d */
[----:B------:R-:W-:-:S08]  /*10c0*/  IMAD.WIDE.U32.X R10, R19, R27, R14, P0 ;  /* 0x0000001b130a7225 */ /* 0x000fd000000e040e */
.L_x_14:
[----:B------:R-:W1:Y:S01]  /*10d0*/  LDC.64 R32, c[0x0][0x640] ;  /* 0x00019000ff207b82 */ /* 0x000e620000000a00 */
[-CC-:B------:R-:W-:Y:S02]  /*10e0*/  SHF.R.U64 R30, R10, R18.reuse, R11.reuse ;  /* 0x000000120a1e7219 */ /* 0x180fe4000000120b */
[----:B------:R-:W-:Y:S02]  /*10f0*/  SHF.R.U32.HI R3, RZ, R18, R11 ;  /* 0x00000012ff037219 */ /* 0x000fe4000001160b */
[----:B0-----:R-:W-:-:S03]  /*1100*/  IADD3 R13, P0, RZ, -R30, RZ ;  /* 0x8000001eff0d7210 */ /* 0x001fc60007f1e0ff */
[----:B------:R-:W0:Y:S02]  /*1110*/  LDC R14, c[0x0][0x618] ;  /* 0x00018600ff0e7b82 */ /* 0x000e240000000800 */
[----:B------:R-:W-:Y:S02]  /*1120*/  IMAD.X R3, RZ, RZ, ~R3, P0 ;  /* 0x000000ffff037224 */ /* 0x000fe400000e0e03 */
[----:B------:R-:W-:-:S04]  /*1130*/  IMAD.WIDE.U32 R10, R13, R28, R16 ;  /* 0x0000001c0d0a7225 */ /* 0x000fc800078e0010 */
[----:B------:R-:W2:Y:S01]  /*1140*/  LDC R15, c[0x0][0x608] ;  /* 0x00018200ff0f7b82 */ /* 0x000ea20000000800 */
[----:B------:R-:W-:Y:S02]  /*1150*/  IMAD R12, R3, R28, RZ ;  /* 0x0000001c030c7224 */ /* 0x000fe400078e02ff */
[----:B------:R-:W-:Y:S02]  /*1160*/  IMAD.MOV.U32 R28, RZ, RZ, 0x1 ;  /* 0x00000001ff1c7424 */ /* 0x000fe400078e00ff */
[----:B------:R-:W-:Y:S02]  /*1170*/  IMAD R3, R13, R29, R12 ;  /* 0x0000001d0d037224 */ /* 0x000fe400078e020c */
[----:B------:R-:W-:Y:S01]  /*1180*/  IMAD.MOV.U32 R12, RZ, RZ, -0x1 ;  /* 0xffffffffff0c7424 */ /* 0x000fe200078e00ff */
[----:B------:R-:W3:Y:S01]  /*1190*/  LDC R31, c[0x0][0x658] ;  /* 0x00019600ff1f7b82 */ /* 0x000ee20000000800 */
[----:B------:R-:W-:Y:S01]  /*11a0*/  IMAD.IADD R3, R11, 0x1, R3 ;  /* 0x000000010b037824 */ /* 0x000fe200078e0203 */
[----:B-1----:R-:W-:-:S04]  /*11b0*/  ISETP.NE.U32.AND P0, PT, R32, RZ, PT ;  /* 0x000000ff2000720c */ /* 0x002fc80003f05070 */
[----:B------:R-:W-:Y:S02]  /*11c0*/  ISETP.NE.AND.EX P0, PT, R33, RZ, PT, P0 ;  /* 0x000000ff2100720c */ /* 0x000fe40003f05300 */
[----:B------:R-:W1:Y:S01]  /*11d0*/  LDC R24, c[0x0][0x600] ;  /* 0x00018000ff187b82 */ /* 0x000e620000000800 */
[-CC-:B0-----:R-:W-:Y:S02]  /*11e0*/  SHF.R.U64 R27, R10, R14.reuse, R3.reuse ;  /* 0x0000000e0a1b7219 */ /* 0x181fe40000001203 */
[----:B------:R-:W-:-:S05]  /*11f0*/  SHF.R.U32.HI R10, RZ, R14, R3 ;  /* 0x0000000eff0a7219 */ /* 0x000fca0000011603 */
[----:B------:R-:W0:Y:S01]  /*1200*/  LDC R22, c[0x0][0x648] ;  /* 0x00019200ff167b82 */ /* 0x000e220000000800 */
[-CC-:B--2---:R-:W-:Y:S02]  /*1210*/  SHF.R.U64 R35, R27, R15.reuse, R10.reuse ;  /* 0x0000000f1b237219 */ /* 0x184fe4000000120a */
[----:B------:R-:W-:-:S05]  /*1220*/  SHF.R.U32.HI R10, RZ, R15, R10 ;  /* 0x0000000fff0a7219 */ /* 0x000fca000001160a */
[----:B------:R-:W2:Y:S01]  /*1230*/  LDC R26, c[0x0][0x638] ;  /* 0x00018e00ff1a7b82 */ /* 0x000ea20000000800 */
[-CC-:B---3--:R-:W-:Y:S02]  /*1240*/  SHF.R.U64 R34, R35, R31.reuse, R10.reuse ;  /* 0x0000001f23227219 */ /* 0x188fe4000000120a */
[-C--:B------:R-:W-:Y:S02]  /*1250*/  SHF.L.U32 R3, R12, R31.reuse, RZ ;  /* 0x0000001f0c037219 */ /* 0x080fe400000006ff */
[----:B------:R-:W-:Y:S01]  /*1260*/  SHF.R.U32.HI R11, RZ, R31, R10 ;  /* 0x0000001fff0b7219 */ /* 0x000fe2000001160a */
[----:B------:R-:W-:Y:S01]  /*1270*/  IMAD.MOV.U32 R10, RZ, RZ, R34 ;  /* 0x000000ffff0a7224 */ /* 0x000fe200078e0022 */
[----:B------:R-:W-:Y:S01]  /*1280*/  LOP3.LUT R18, RZ, R3, RZ, 0x33, !PT ;  /* 0x00000003ff127212 */ /* 0x000fe200078e33ff */
[----:B------:R-:W3:Y:S01]  /*1290*/  LDC R29, c[0x0][0x610] ;  /* 0x00018400ff1d7b82 */ /* 0x000ee20000000800 */
[----:B------:R-:W-:Y:S05]  /*12a0*/  @!P0 BRA `(.L_x_15) ;  /* 0x0000000000288947 */ /* 0x000fea0003800000 */
[----:B------:R-:W4:Y:S02]  /*12b0*/  LDC R3, c[0x0][0x64c] ;  /* 0x00019300ff037b82 */ /* 0x000f240000000800 */
[----:B----4-:R-:W-:-:S05]  /*12c0*/  IADD3 R3, P0, R34, R3, RZ ;  /* 0x0000000322037210 */ /* 0x010fca0007f1e0ff */
[----:B------:R-:W-:-:S04]  /*12d0*/  IMAD.X R19, RZ, RZ, R11, P0 ;  /* 0x000000ffff137224 */ /* 0x000fc800000e060b */
[----:B------:R-:W-:-:S04]  /*12e0*/  IMAD.WIDE.U32 R10, R19, R32, RZ ;  /* 0x00000020130a7225 */ /* 0x000fc800078e00ff */
[----:B------:R-:W-:-:S04]  /*12f0*/  IMAD.WIDE.U32 R12, P0, R3, R33, R10 ;  /* 0x00000021030c7225 */ /* 0x000fc8000780000a */
[----:B------:R-:W-:-:S04]  /*1300*/  IMAD.WIDE.U32 R10, R3, R32, RZ ;  /* 0x00000020030a7225 */ /* 0x000fc800078e00ff */
[----:B------:R-:W-:Y:S01]  /*1310*/  IMAD.X R15, RZ, RZ, RZ, P0 ;  /* 0x000000ffff0f7224 */ /* 0x000fe200000e06ff */
[----:B------:R-:W-:Y:S01]  /*1320*/  IADD3 RZ, P0, R11, R12, RZ ;  /* 0x0000000c0bff7210 */ /* 0x000fe20007f1e0ff */
[----:B------:R-:W-:-:S04]  /*1330*/  IMAD.MOV.U32 R14, RZ, RZ, R13 ;  /* 0x000000ffff0e7224 */ /* 0x000fc800078e000d */
[----:B------:R-:W-:-:S08]  /*1340*/  IMAD.WIDE.U32.X R10, R19, R33, R14, P0 ;  /* 0x00000021130a7225 */ /* 0x000fd000000e040e */
.L_x_15:
[----:B0-----:R-:W-:Y:S01]  /*1350*/  SHF.R.U64 R7, R10, R22, R11 ;  /* 0x000000160a077219 */ /* 0x001fe2000000120b */
[----:B-1----:R-:W-:Y:S01]  /*1360*/  VIADD R10, R24, 0xffffffff ;  /* 0xffffffff180a7836 */ /* 0x002fe20000000000 */
[----:B------:R-:W-:Y:S01]  /*1370*/  SHF.L.U32 R3, R28, R31, RZ ;  /* 0x0000001f1c037219 */ /* 0x000fe200000006ff */
[----:B------:R-:W-:Y:S01]  /*1380*/  @P1 IMAD R21, R25, R20, R6 ;  /* 0x0000001419151224 */ /* 0x000fe200078e0206 */
[----:B------:R-:W-:Y:S01]  /*1390*/  LOP3.LUT R18, R35, R18, RZ, 0xc0, !PT ;  /* 0x0000001223127212 */ /* 0x000fe200078ec0ff */
[----:B------:R-:W-:Y:S02]  /*13a0*/  IMAD.MOV R11, RZ, RZ, -R7 ;  /* 0x000000ffff0b7224 */ /* 0x000fe400078e0a07 */
[----:B------:R-:W-:Y:S02]  /*13b0*/  IMAD.MOV.U32 R6, RZ, RZ, 0x1 ;  /* 0x00000001ff067424 */ /* 0x000fe400078e00ff */
[----:B------:R-:W-:Y:S01]  /*13c0*/  IMAD R18, R3, R7, R18 ;  /* 0x0000000703127224 */ /* 0x000fe200078e0212 */
[----:B------:R-:W-:Y:S01]  /*13d0*/  LOP3.LUT R7, R27, R10, RZ, 0xc0, !PT ;  /* 0x0000000a1b077212 */ /* 0x000fe200078ec0ff */
[----:B--2---:R-:W-:-:S02]  /*13e0*/  IMAD R3, R11, R26, R34 ;  /* 0x0000001a0b037224 */ /* 0x004fc400078e0222 */
[----:B---3--:R-:W-:Y:S02]  /*13f0*/  IMAD R22, R18, R29, R21 ;  /* 0x0000001d12167224 */ /* 0x008fe400078e0215 */
[----:B------:R-:W-:Y:S01]  /*1400*/  IMAD R7, R3, R24, R7 ;  /* 0x0000001803077224 */ /* 0x000fe200078e0207 */
[----:B------:R-:W-:Y:S01]  /*1410*/  PRMT R3, R6, 0x7610, R3 ;  /* 0x0000761006037816 */ /* 0x000fe20000000003 */
[----:B------:R-:W-:-:S03]  /*1420*/  IMAD.MOV.U32 R19, RZ, RZ, R30 ;  /* 0x000000ffff137224 */ /* 0x000fc600078e001e */
[----:B------:R-:W-:Y:S02]  /*1430*/  SEL R18, R7, R22, !P1 ;  /* 0x0000001607127207 */ /* 0x000fe40004800000 */
[----:B------:R-:W-:-:S07]  /*1440*/  SEL R22, R22, R7, !P1 ;  /* 0x0000000716167207 */ /* 0x000fce0004800000 */
.L_x_13:
[----:B------:R-:W-:Y:S05]  /*1450*/  @!P2 BRA `(.L_x_16) ;  /* 0x00000000000ca947 */ /* 0x000fea0003800000 */
[----:B------:R-:W-:Y:S01]  /*1460*/  UCGABAR_WAIT ;  /* 0x0000000000007dc7 */ /* 0x000fe20008000000 */
[----:B------:R-:W-:Y:S01]  /*1470*/  CCTL.IVALL ;  /* 0x00000000ff00798f */ /* 0x000fe20002000000 */
[----:B------:R-:W-:Y:S05]  /*1480*/  BRA `(.L_x_17) ;  /* 0x0000000000047947 */ /* 0x000fea0003800000 */
.L_x_16:
[----:B------:R-:W-:Y:S06]  /*1490*/  BAR.SYNC.DEFER_BLOCKING 0x0 ;  /* 0x0000000000007b1d */ /* 0x000fec0000010000 */
.L_x_17:
[----:B------:R-:W-:Y:S05]  /*14a0*/  @!P4 BRA `(.L_x_18) ;  /* 0x000000540080c947 */ /* 0x000fea0003800000 */
[----:B------:R-:W-:-:S13]  /*14b0*/  ISETP.GT.U32.AND P0, PT, R36, 0x1, PT ;  /* 0x000000012400780c */ /* 0x000fda0003f04070 */
[----:B------:R-:W-:Y:S05]  /*14c0*/  @P0 EXIT ;  /* 0x000000000000094d */ /* 0x000fea0003800000 */
.L_x_19:
[----:B------:R-:W-:-:S08]  /*14d0*/  NOP ;  /* 0x0000000000007918 */ /* 0x000fd00000000000 */
[----:B------:R-:W1:Y:S02]  /*14e0*/  USETMAXREG.TRY_ALLOC.CTAPOOL UP0, 0xe8 ;  /* 0x000000e8000079c8 */ /* 0x000e640008000600 */
[----:B-1----:R-:W-:-:S13]  /*14f0*/  PLOP3.LUT P0, PT, PT, PT, UP0, 0x80, 0x0 ;  /* 0x000000000000781c */ /* 0x002fda0003f0f008 */
[----:B------:R-:W-:Y:S05]  /*1500*/  @!P0 BRA `(.L_x_19) ;  /* 0xfffffffc00f08947 */ /* 0x000fea000383ffff */
[----:B------:R-:W-:-:S13]  /*1510*/  LOP3.LUT P0, RZ, R3, 0xff, RZ, 0xc0, !PT ;  /* 0x000000ff03ff7812 */ /* 0x000fda000780c0ff */
[----:B------:R-:W-:Y:S05]  /*1520*/  @!P0 EXIT ;  /* 0x000000000000894d */ /* 0x000fea0003800000 */
[----:B------:R-:W2:Y:S01]  /*1530*/  LDL.64 R10, [R1] ;  /* 0x00000000010a7983 */ /* 0x000ea20000100a00 */
[CC--:B------:R-:W-:Y:S01]  /*1540*/  LEA.HI R3, R8.reuse, R5.reuse, RZ, 0x2 ;  /* 0x0000000508037211 */ /* 0x0c0fe200078f10ff */
[----:B------:R-:W1:Y:S01]  /*1550*/  S2UR UR4, SR_CgaCtaId ;  /* 0x00000000000479c3 */ /* 0x000e620000008800 */
[----:B------:R-:W-:Y:S01]  /*1560*/  LEA.HI R8, R8, R5, RZ, 0x5 ;  /* 0x0000000508087211 */ /* 0x000fe200078f28ff */
[----:B------:R-:W-:Y:S01]  /*1570*/  UISETP.LT.AND UP0, UPT, UR40, 0x1, UPT ;  /* 0x000000012800788c */ /* 0x000fe2000bf01270 */
[--C-:B------:R-:W-:Y:S01]  /*1580*/  SHF.R.S32.HI R92, RZ, 0x2, R3.reuse ;  /* 0x00000002ff5c7819 */ /* 0x100fe20000011403 */
[----:B------:R-:W-:Y:S01]  /*1590*/  UIADD3 UR5, UR43, -0x1, URZ ;  /* 0xffffffff2b057890 */ /* 0x000fe2000fffe03f */
[----:B------:R-:W-:Y:S01]  /*15a0*/  SHF.R.S32.HI R7, RZ, 0x1f, R3 ;  /* 0x0000001fff077819 */ /* 0x000fe20000011403 */
[----:B------:R-:W-:Y:S01]  /*15b0*/  USEL UR42, UR40, 0x1, UP0 ;  /* 0x00000001282a7887 */ /* 0x000fe20008000000 */
[----:B------:R-:W-:Y:S01]  /*15c0*/  LOP3.LUT R4, R3, 0xfffffffc, RZ, 0xc0, !PT ;  /* 0xfffffffc03047812 */ /* 0x000fe200078ec0ff */
[----:B------:R-:W3:Y:S01]  /*15d0*/  LDC R98, c[0x0][0x658] ;  /* 0x00019600ff627b82 */ /* 0x000ee20000000800 */
[----:B------:R-:W-:Y:S01]  /*15e0*/  LEA.HI R7, R7, R92, RZ, 0x3 ;  /* 0x0000005c07077211 */ /* 0x000fe200078f18ff */
[----:B------:R-:W-:Y:S01]  /*15f0*/  UMOV UR41, 0x400 ;  /* 0x0000040000297882 */ /* 0x000fe20000000000 */
[----:B------:R-:W-:Y:S01]  /*1600*/  SHF.R.S32.HI R3, RZ, 0x5, R8 ;  /* 0x00000005ff037819 */ /* 0x000fe20000011408 */
[----:B------:R-:W-:Y:S01]  /*1610*/  UISETP.NE.AND UP0, UPT, UR5, URZ, UPT ;  /* 0x0000003f0500728c */ /* 0x000fe2000bf05270 */
[----:B------:R-:W-:Y:S01]  /*1620*/  LOP3.LUT R7, R7, 0xfffffff8, RZ, 0xc0, !PT ;  /* 0xfffffff807077812 */ /* 0x000fe200078ec0ff */
[----:B------:R-:W-:Y:S01]  /*1630*/  IMAD.IADD R4, R5, 0x1, -R4 ;  /* 0x0000000105047824 */ /* 0x000fe200078e0a04 */
[----:B------:R-:W-:Y:S01]  /*1640*/  ULDC UR6, c[0x0][0x284] ;  /* 0x0000a10000067ab9 */ /* 0x000fe20000000800 */
[----:B------:R-:W4:Y:S01]  /*1650*/  LDC.64 R96, c[0x0][0x5c8] ;  /* 0x00017200ff607b82 */ /* 0x000f220000000a00 */
[----:B------:R-:W-:Y:S01]  /*1660*/  IMAD.MOV.U32 R5, RZ, RZ, 0x1 ;  /* 0x00000001ff057424 */ /* 0x000fe200078e00ff */
[----:B------:R-:W-:Y:S01]  /*1670*/  LOP3.LUT R104, R23, 0x1, RZ, 0xfc, !PT ;  /* 0x0000000117687812 */ /* 0x000fe200078efcff */
[----:B------:R-:W-:Y:S01]  /*1680*/  IMAD.IADD R92, R92, 0x1, -R7 ;  /* 0x000000015c5c7824 */ /* 0x000fe200078e0a07 */
[----:B------:R-:W-:Y:S01]  /*1690*/  USHF.L.U32 UR45, UR40, 0x1, URZ ;  /* 0x00000001282d7899 */ /* 0x000fe2000800063f */
[----:B------:R-:W-:Y:S01]  /*16a0*/  IMAD.SHL.U32 R94, R4, 0x2, RZ ;  /* 0x00000002045e7824 */ /* 0x000fe200078e00ff */
[----:B------:R-:W-:Y:S01]  /*16b0*/  UIADD3 UR42, -UR42, UR40, URZ ;  /* 0x000000282a2a7290 */ /* 0x000fe2000fffe13f */
[--C-:B------:R-:W-:Y:S01]  /*16c0*/  IMAD R103, R3, -0x10, -R92.reuse ;  /* 0xfffffff003677824 */ /* 0x100fe200078e0a5c */
[----:B------:R-:W0:Y:S01]  /*16d0*/  LDC R99, c[0x0][0x288] ;  /* 0x0000a200ff637b82 */ /* 0x000e220000000800 */
[----:B------:R-:W-:Y:S01]  /*16e0*/  SHF.R.S32.HI R93, RZ, 0x1f, R92 ;  /* 0x0000001fff5d7819 */ /* 0x000fe2000001145c */
[----:B-1----:R-:W-:Y:S01]  /*16f0*/  ULEA UR41, UR4, UR41, 0x18 ;  /* 0x0000002904297291 */ /* 0x002fe2000f8ec03f */
[----:B------:R-:W-:Y:S01]  /*1700*/  SHF.R.S32.HI R95, RZ, 0x1f, R94 ;  /* 0x0000001fff5f7819 */ /* 0x000fe2000001145e */
[----:B------:R-:W-:Y:S01]  /*1710*/  USHF.L.U32 UR4, UR5, 0x3, URZ ;  /* 0x0000000305047899 */ /* 0x000fe2000800063f */
[----:B------:R-:W-:Y:S01]  /*1720*/  VIADD R103, R103, UR6 ;  /* 0x0000000667677c36 */ /* 0x000fe20008000000 */
[----:B------:R-:W-:Y:S01]  /*1730*/  USEL UR5, URZ, 0x1, UP0 ;  /* 0x000000013f057887 */ /* 0x000fe20008000000 */
[----:B------:R-:W-:Y:S01]  /*1740*/  IMAD.WIDE R92, R3, 0x10, R92 ;  /* 0x00000010035c7825 */ /* 0x000fe200078e025c */
[----:B------:R-:W1:Y:S01]  /*1750*/  LDC R101, c[0x0][0x600] ;  /* 0x00018000ff657b82 */ /* 0x000e620000000800 */
[----:B------:R-:W-:-:S02]  /*1760*/  UIADD3 UR46, UR41, 0xa0, URZ ;  /* 0x000000a0292e7890 */ /* 0x000fc4000fffe03f */
[----:B------:R-:W-:Y:S01]  /*1770*/  IMAD.MOV.U32 R3, RZ, RZ, -0x1 ;  /* 0xffffffffff037424 */ /* 0x000fe200078e00ff */
[----:B------:R-:W-:Y:S01]  /*1780*/  ULOP3.LUT UR4, UR4, 0x8, URZ, 0xc0, !UPT ;  /* 0x0000000804047892 */ /* 0x000fe2000f8ec03f */
[----:B------:R-:W-:Y:S01]  /*1790*/  IMAD.U32 R105, RZ, RZ, UR5 ;  /* 0x00000005ff697e24 */ /* 0x000fe2000f8e00ff */
[----:B------:R-:W-:Y:S02]  /*17a0*/  ULEA UR43, UR43, UR46, 0x3 ;  /* 0x0000002e2b2b7291 */ /* 0x000fe4000f8e183f */
[-C--:B---3--:R-:W-:Y:S01]  /*17b0*/  SHF.L.U32 R3, R3, R98.reuse, RZ ;  /* 0x0000006203037219 */ /* 0x088fe200000006ff */
[----:B------:R-:W-:Y:S01]  /*17c0*/  ULOP3.LUT UR47, UR4, 0x8, URZ, 0x3c, !UPT ;  /* 0x00000008042f7892 */ /* 0x000fe2000f8e3c3f */
[C---:B----4-:R-:W-:Y:S01]  /*17d0*/  SHF.L.U64.HI R97, R96.reuse, 0x3, R97 ;  /* 0x0000000360617819 */ /* 0x050fe20000010261 */
[----:B------:R-:W-:Y:S01]  /*17e0*/  IMAD.SHL.U32 R96, R96, 0x8, RZ ;  /* 0x0000000860607824 */ /* 0x000fe200078e00ff */
[----:B------:R-:W-:Y:S01]  /*17f0*/  SHF.L.U32 R98, R5, R98, RZ ;  /* 0x0000006205627219 */ /* 0x000fe200000006ff */
[----:B------:R-:W-:Y:S01]  /*1800*/  ULOP3.LUT UR44, UR4, 0x18, URZ, 0x3c, !UPT ;  /* 0x00000018042c7892 */ /* 0x000fe2000f8e3c3f */
[----:B------:R-:W-:Y:S01]  /*1810*/  LOP3.LUT R102, RZ, R3, RZ, 0x33, !PT ;  /* 0x00000003ff667212 */ /* 0x000fe200078e33ff */
[----:B0-----:R-:W-:-:S02]  /*1820*/  IMAD R99, R4, -0x2, R99 ;  /* 0xfffffffe04637824 */ /* 0x001fc400078e0263 */
[----:B-1----:R-:W-:Y:S01]  /*1830*/  VIADD R101, R101, 0xffffffff ;  /* 0xffffffff65657836 */ /* 0x002fe20000000000 */
[----:B--2---:R-:W-:-:S07]  /*1840*/  SHF.L.U64.HI R100, R10, 0x1, R0 ;  /* 0x000000010a647819 */ /* 0x004fce0000010200 */
.L_x_167:
[----:B------:R-:W-:-:S04]  /*1850*/  SHF.L.U32 R0, R105, 0x1f, RZ ;  /* 0x0000001f69007819 */ /* 0x000fc800000006ff */
[----:B------:R-:W0:Y:S02]  /*1860*/  SYNCS.PHASECHK.TRANS64.TRYWAIT P0, [UR43+-0x8], R0 ;  /* 0xfffff800ff0075a7 */ /* 0x000e24000800016b */
[----:B01-34-:R-:W-:Y:S05]  /*1870*/  @!P0 BRA `(.L_x_20) ;  /* 0x0000006400448947 */ /* 0x01bfea0003800000 */
.L_x_194:
[----:B------:R-:W-:Y:S02]  /*1880*/  ULDC UR4, c[0x0][0x28c] ;  /* 0x0000a30000047ab9 */ /* 0x000fe40000000800 */
[----:B------:R-:W-:-:S13]  /*1890*/  ISETP.LT.AND P0, PT, RZ, UR4, PT ;  /* 0x00000004ff007c0c */ /* 0x000fda000bf01270 */
[----:B------:R-:W-:Y:S05]  /*18a0*/  @P0 BRA `(.L_x_21) ;  /* 0x0000000000400947 */ /* 0x000fea0003800000 */
[----:B0-----:R-:W-:Y:S01]  /*18b0*/  MOV R0, 0x0 ;  /* 0x0000000000007802 */ /* 0x001fe20000000f00 */
[----:B------:R-:W-:Y:S01]  /*18c0*/  ULDC.64 UR4, c[0x4][0x68] ;  /* 0x01001a0000047ab9 */ /* 0x000fe20000000a00 */
[----:B------:R-:W-:Y:S01]  /*18d0*/  ULDC.64 UR6, c[0x4][0x8] ;  /* 0x0100020000067ab9 */ /* 0x000fe20000000a00 */
[----:B------:R-:W-:Y:S01]  /*18e0*/  IMAD.U32 R4, RZ, RZ, UR4 ;  /* 0x00000004ff047e24 */ /* 0x000fe2000f8e00ff */
[----:B------:R0:W1:Y:S01]  /*18f0*/  LDC.64 R14, c[0x4][R0] ;  /* 0x01000000000e7b82 */ /* 0x0000620000000a00 */
[----:B------:R-:W-:Y:S01]  /*1900*/  IMAD.U32 R5, RZ, RZ, UR5 ;  /* 0x00000005ff057e24 */ /* 0x000fe2000f8e00ff */
[----:B------:R-:W-:Y:S01]  /*1910*/  ULDC.64 UR4, c[0x4][0x70] ;  /* 0x01001c0000047ab9 */ /* 0x000fe20000000a00 */
[----:B------:R-:W-:Y:S02]  /*1920*/  IMAD.U32 R10, RZ, RZ, UR6 ;  /* 0x00000006ff0a7e24 */ /* 0x000fe4000f8e00ff */
[----:B------:R-:W-:Y:S02]  /*1930*/  IMAD.U32 R6, RZ, RZ, UR4 ;  /* 0x00000004ff067e24 */ /* 0x000fe4000f8e00ff */
[----:B------:R-:W-:-:S02]  /*1940*/  IMAD.U32 R7, RZ, RZ, UR5 ;  /* 0x00000005ff077e24 */ /* 0x000fc4000f8e00ff */
[----:B------:R-:W-:Y:S02]  /*1950*/  IMAD.U32 R11, RZ, RZ, UR7 ;  /* 0x00000007ff0b7e24 */ /* 0x000fe4000f8e00ff */
[----:B------:R-:W-:Y:S02]  /*1960*/  IMAD.MOV.U32 R8, RZ, RZ, 0x1e1 ;  /* 0x000001e1ff087424 */ /* 0x000fe400078e00ff */
[----:B------:R-:W-:Y:S02]  /*1970*/  IMAD.MOV.U32 R12, RZ, RZ, 0x1 ;  /* 0x00000001ff0c7424 */ /* 0x000fe400078e00ff */
[----:B0-----:R-:W-:-:S07]  /*1980*/  IMAD.MOV.U32 R13, RZ, RZ, RZ ;  /* 0x000000ffff0d7224 */ /* 0x001fce00078e00ff */
[----:B------:R-:W-:-:S07]  /*1990*/  LEPC R20, `(.L_x_21) ;  /* 0x000000001014794e */ /* 0x000fce0000000000 */
[----:B-1---5:R-:W-:Y:S05]  /*19a0*/  CALL.ABS.NOINC R14 ;  /* 0x000000000e007343 */ /* 0x022fea0003c00000 */
.L_x_21:
[----:B------:R-:W-:-:S13]  /*19b0*/  ISETP.NE.AND P0, PT, R104, 0x3, PT ;  /* 0x000000036800780c */ /* 0x000fda0003f05270 */
[----:B------:R-:W-:Y:S05]  /*19c0*/  @!P0 BRA `(.L_x_22) ;  /* 0x0000000000048947 */ /* 0x000fea0003800000 */
[----:B------:R-:W-:Y:S01]  /*19d0*/  BPT.TRAP 0x1 ;  /* 0x000000040000795c */ /* 0x000fe20000300000 */
.L_x_22:
[----:B0-----:R-:W-:Y:S02]  /*19e0*/  IMAD.U32 R3, RZ, RZ, UR38 ;  /* 0x00000026ff037e24 */ /* 0x001fe4000f8e00ff */
[----:B------:R-:W-:-:S03]  /*19f0*/  IMAD.U32 R0, RZ, RZ, UR39 ;  /* 0x00000027ff007e24 */ /* 0x000fc6000f8e00ff */
[----:B------:R-:W-:Y:S02]  /*1a00*/  LEA R3, R3, UR41, 0x3 ;  /* 0x0000002903037c11 */ /* 0x000fe4000f8e18ff */
[----:B------:R-:W-:-:S04]  /*1a10*/  SHF.L.U32 R0, R0, 0x1f, RZ ;  /* 0x0000001f00007819 */ /* 0x000fc800000006ff */
[----:B------:R0:W1:Y:S01]  /*1a20*/  SYNCS.PHASECHK.TRANS64.TRYWAIT P1, [R3+URZ], R0 ;  /* 0x00000000030075a7 */ /* 0x000062000802017f */
[----:B------:R-:W-:Y:S05]  /*1a30*/  @!P0 BRA `(.L_x_23) ;  /* 0x0000000000048947 */ /* 0x000fea0003800000 */
[----:B------:R-:W-:Y:S01]  /*1a40*/  BPT.TRAP 0x1 ;  /* 0x000000040000795c */ /* 0x000fe20000300000 */
.L_x_23:
[----:B------:R-:W-:-:S05]  /*1a50*/  IMAD.U32 R4, RZ, RZ, UR42 ;  /* 0x0000002aff047e24 */ /* 0x000fca000f8e00ff */
[----:B------:R-:W-:Y:S01]  /*1a60*/  ISETP.GE.AND P2, PT, R4, 0x1, PT ;  /* 0x000000010400780c */ /* 0x000fe20003f46270 */
[----:B-1----:R-:W-:-:S12]  /*1a70*/  @P1 BRA `(.L_x_24) ;  /* 0x0000000000081947 */ /* 0x002fd80003800000 */
[----:B------:R-:W1:Y:S02]  /*1a80*/  SYNCS.PHASECHK.TRANS64.TRYWAIT P1, [R3+URZ], R0 ;  /* 0x00000000030075a7 */ /* 0x000e64000802017f */
[----:B-1----:R-:W-:Y:S05]  /*1a90*/  @!P1 BRA `(.L_x_25) ;  /* 0x0000006000d49947 */ /* 0x002fea0003800000 */
.L_x_24:
[----:B------:R-:W-:Y:S05]  /*1aa0*/  WARPSYNC.ALL ;  /* 0x0000000000007948 */ /* 0x000fea0003800000 */
[----:B------:R-:W-:Y:S01]  /*1ab0*/  UIADD3 UR4, UR41, 0x180, URZ ;  /* 0x0000018029047890 */ /* 0x000fe2000fffe03f */
[----:B------:R-:W-:Y:S01]  /*1ac0*/  WARPGROUP.ARRIVE ;  /* 0x00000000000079c5 */ /* 0x000fe20000000000 */
[----:B------:R-:W-:Y:S02]  /*1ad0*/  UIADD3 UR5, UR41, 0x12180, URZ ;  /* 0x0001218029057890 */ /* 0x000fe4000fffe03f */
[----:B------:R-:W-:Y:S02]  /*1ae0*/  USHF.R.U32.HI UR4, URZ, 0x4, UR4 ;  /* 0x000000043f047899 */ /* 0x000fe40008011604 */
[----:B------:R-:W-:-:S02]  /*1af0*/  USHF.R.U32.HI UR5, URZ, 0x4, UR5 ;  /* 0x000000043f057899 */ /* 0x000fc40008011605 */
[----:B------:R-:W-:Y:S02]  /*1b00*/  ULOP3.LUT UR4, UR4, 0x3fff, URZ, 0xc0, !UPT ;  /* 0x00003fff04047892 */ /* 0x000fe4000f8ec03f */
[----:B------:R-:W-:Y:S02]  /*1b10*/  ULOP3.LUT UR5, UR5, 0x3fff, URZ, 0xc0, !UPT ;  /* 0x00003fff05057892 */ /* 0x000fe4000f8ec03f */
[----:B------:R-:W-:Y:S02]  /*1b20*/  ULOP3.LUT UR8, UR4, 0x10000, URZ, 0xfc, !UPT ;  /* 0x0001000004087892 */ /* 0x000fe4000f8efc3f */
[----:B------:R-:W-:Y:S02]  /*1b30*/  ULOP3.LUT UR9, UR5, 0x10000, URZ, 0xfc, !UPT ;  /* 0x0001000005097892 */ /* 0x000fe4000f8efc3f */
[----:B------:R-:W-:Y:S02]  /*1b40*/  ULEA UR10, UR38, UR8, 0x9 ;  /* 0x00000008260a7291 */ /* 0x000fe4000f8e483f */
[----:B------:R-:W-:Y:S01]  /*1b50*/  ULEA UR11, UR38, UR9, 0xa ;  /* 0x00000009260b7291 */ /* 0x000fe2000f8e503f */
[----:B------:R-:W-:Y:S01]  /*1b60*/  UMOV UR5, 0x40000040 ;  /* 0x4000004000057882 */ /* 0x000fe20000000000 */
[----:B------:R-:W-:-:S03]  /*1b70*/  UMOV UR7, 0x40000040 ;  /* 0x4000004000077882 */ /* 0x000fc60000000000 */
[----:B------:R-:W-:Y:S02]  /*1b80*/  UMOV UR4, UR10 ;  /* 0x0000000a00047c82 */ /* 0x000fe40008000000 */
[----:B------:R-:W-:Y:S02]  /*1b90*/  UMOV UR6, UR11 ;  /* 0x0000000b00067c82 */ /* 0x000fe40008000000 */
[----:B------:R-:W-:Y:S01]  /*1ba0*/  HGMMA.64x128x16.F32 R24, gdesc[UR4], RZ, !UPT, gsb0 ;  /* 0x01e00000041879f0 */ /* 0x000fe2000c0008ff */
[----:B------:R-:W-:Y:S02]  /*1bb0*/  UIADD3 UR4, UR10, 0x2, URZ ;  /* 0x000000020a047890 */ /* 0x000fe4000fffe03f */
[----:B------:R-:W-:Y:S01]  /*1bc0*/  UIADD3 UR6, UR11, 0x2, URZ ;  /* 0x000000020b067890 */ /* 0x000fe2000fffe03f */
[----:B------:R-:W-:Y:S01]  /*1bd0*/  UMOV UR5, 0x40000040 ;  /* 0x4000004000057882 */ /* 0x000fe20000000000 */
[----:B------:R-:W-:Y:S01]  /*1be0*/  UMOV UR7, 0x40000040 ;  /* 0x4000004000077882 */ /* 0x000fe20000000000 */
[----:B------:R-:W-:-:S02]  /*1bf0*/  WARPGROUP.DEPBAR.LE gsb0, 0x0 ;  /* 0x00008000000079c5 */ /* 0x000fc40000010000 */
[----:B------:R-:W-:-:S06]  /*1c00*/  WARPGROUP.ARRIVE ;  /* 0x00000000000079c5 */ /* 0x000fcc0000000000 */
[----:B------:R-:W-:Y:S01]  /*1c10*/  HGMMA.64x128x16.F32 R24, gdesc[UR4], R24, gsb0 ;  /* 0x01e00000041879f0 */ /* 0x000fe20008000818 */
[----:B------:R-:W-:Y:S02]  /*1c20*/  UIADD3 UR4, UR10, 0x4, URZ ;  /* 0x000000040a047890 */ /* 0x000fe4000fffe03f */
[----:B------:R-:W-:Y:S01]  /*1c30*/  UIADD3 UR6, UR11, 0x4, URZ ;  /* 0x000000040b067890 */ /* 0x000fe2000fffe03f */
[----:B------:R-:W-:Y:S01]  /*1c40*/  UMOV UR5, 0x40000040 ;  /* 0x4000004000057882 */ /* 0x000fe20000000000 */
[----:B------:R-:W-:Y:S01]  /*1c50*/  UMOV UR7, 0x40000040 ;  /* 0x4000004000077882 */ /* 0x000fe20000000000 */
[----:B------:R-:W-:Y:S02]  /*1c60*/  WARPGROUP.DEPBAR.LE gsb0, 0x0 ;  /* 0x00008000000079c5 */ /* 0x000fe40000010000 */
        /* <DEDUP_REMOVED lines=8> */
[----:B------:R-:W-:Y:S03]  /*1cf0*/  HGMMA.64x128x16.F32 R24, gdesc[UR4], R24, gsb0 ;  /* 0x01e00000041879f0 */ /* 0x000fe60008000818 */
[----:B------:R-:W-:Y:S02]  /*1d00*/  WARPGROUP.DEPBAR.LE gsb0, 0x0 ;  /* 0x00008000000079c5 */ /* 0x000fe40000010000 */
[----:B------:R-:W-:Y:S05]  /*1d10*/  @!P2 BRA `(.L_x_26) ;  /* 0x000000040014a947 */ /* 0x000fea0003800000 */
[----:B------:R-:W-:Y:S01]  /*1d20*/  UIADD3 UR4, UR38, 0x1, URZ ;  /* 0x0000000126047890 */ /* 0x000fe2000fffe03f */
[----:B01----:R-:W-:Y:S02]  /*1d30*/  IMAD.U32 R0, RZ, RZ, UR42 ;  /* 0x0000002aff007e24 */ /* 0x003fe4000f8e00ff */
[----:B------:R-:W-:Y:S01]  /*1d40*/  IMAD.U32 R3, RZ, RZ, UR38 ;  /* 0x00000026ff037e24 */ /* 0x000fe2000f8e00ff */
[----:B------:R-:W-:-:S04]  /*1d50*/  UISETP.NE.AND UP0, UPT, UR4, 0x9, UPT ;  /* 0x000000090400788c */ /* 0x000fc8000bf05270 */
[----:B------:R-:W-:Y:S02]  /*1d60*/  USEL UR5, URZ, 0x1, UP0 ;  /* 0x000000013f057887 */ /* 0x000fe40008000000 */
[----:B------:R-:W-:Y:S02]  /*1d70*/  USEL UR10, UR4, URZ, UP0 ;  /* 0x0000003f040a7287 */ /* 0x000fe40008000000 */
[----:B------:R-:W-:-:S06]  /*1d80*/  ULOP3.LUT UR5, UR39, UR5, URZ, 0x3c, !UPT ;  /* 0x0000000527057292 */ /* 0x000fcc000f8e3c3f */
[----:B------:R-:W-:-:S07]  /*1d90*/  IMAD.U32 R6, RZ, RZ, UR5 ;  /* 0x00000005ff067e24 */ /* 0x000fce000f8e00ff */
.L_x_33:
[----:B------:R-:W-:Y:S05]  /*1da0*/  @!P0 BRA `(.L_x_27) ;  /* 0x0000000000048947 */ /* 0x000fea0003800000 */
[----:B------:R-:W-:Y:S01]  /*1db0*/  BPT.TRAP 0x1 ;  /* 0x000000040000795c */ /* 0x000fe20000300000 */
.L_x_27:
[----:B------:R-:W-:Y:S01]  /*1dc0*/  ULEA UR4, UR10, UR41, 0x3 ;  /* 0x000000290a047291 */ /* 0x000fe2000f8e183f */
[----:B------:R-:W-:-:S08]  /*1dd0*/  SHF.L.U32 R4, R6, 0x1f, RZ ;  /* 0x0000001f06047819 */ /* 0x000fd000000006ff */
[----:B------:R0:W1:Y:S01]  /*1de0*/  SYNCS.PHASECHK.TRANS64.TRYWAIT P1, [UR4], R4 ;  /* 0x00000004ff0075a7 */ /* 0x0000620008020144 */
[----:B------:R-:W-:Y:S05]  /*1df0*/  @!P0 BRA `(.L_x_28) ;  /* 0x0000000000048947 */ /* 0x000fea0003800000 */
[----:B------:R-:W-:Y:S01]  /*1e00*/  BPT.TRAP 0x1 ;  /* 0x000000040000795c */ /* 0x000fe20000300000 */
.L_x_28:
[----:B-1----:R-:W-:Y:S05]  /*1e10*/  @P1 BRA `(.L_x_29) ;  /* 0x0000000000081947 */ /* 0x002fea0003800000 */
[----:B------:R-:W1:Y:S02]  /*1e20*/  SYNCS.PHASECHK.TRANS64.TRYWAIT P1, [UR4], R4 ;  /* 0x00000004ff0075a7 */ /* 0x000e640008020144 */
[----:B-1----:R-:W-:Y:S05]  /*1e30*/  @!P1 BRA `(.L_x_30) ;  /* 0x0000006000009947 */ /* 0x002fea0003800000 */
.L_x_29:
[----:B------:R-:W-:Y:S01]  /*1e40*/  ULEA UR11, UR10, UR8, 0x9 ;  /* 0x000000080a0b7291 */ /* 0x000fe2000f8e483f */
[----:B------:R-:W-:Y:S01]  /*1e50*/  WARPGROUP.ARRIVE ;  /* 0x00000000000079c5 */ /* 0x000fe20000000000 */
[----:B------:R-:W-:Y:S01]  /*1e60*/  ULEA UR12, UR10, UR9, 0xa ;  /* 0x000000090a0c7291 */ /* 0x000fe2000f8e503f */
[----:B------:R-:W-:Y:S01]  /*1e70*/  UMOV UR5, 0x40000040 ;  /* 0x4000004000057882 */ /* 0x000fe20000000000 */
[----:B------:R-:W-:-:S03]  /*1e80*/  UMOV UR7, 0x40000040 ;  /* 0x4000004000077882 */ /* 0x000fc60000000000 */
[----:B------:R-:W-:Y:S02]  /*1e90*/  UMOV UR4, UR11 ;  /* 0x0000000b00047c82 */ /* 0x000fe40008000000 */
[----:B------:R-:W-:Y:S02]  /*1ea0*/  UMOV UR6, UR12 ;  /* 0x0000000c00067c82 */ /* 0x000fe40008000000 */
[----:B------:R-:W-:Y:S01]  /*1eb0*/  HGMMA.64x128x16.F32 R24, gdesc[UR4], R24, gsb0 ;  /* 0x01e00000041879f0 */ /* 0x000fe20008000818 */
        /* <DEDUP_REMOVED lines=23> */
[----:B------:R-:W-:Y:S01]  /*2030*/  BPT.TRAP 0x1 ;  /* 0x000000040000795c */ /* 0x000fe20000300000 */
.L_x_31:
[----:B------:R-:W-:-:S13]  /*2040*/  ISETP.NE.AND P1, PT, R89, RZ, PT ;  /* 0x000000ff5900720c */ /* 0x000fda0003f25270 */
[----:B01----:R-:W-:-:S05]  /*2050*/  @P1 LEA R4, R3, UR41, 0x3 ;  /* 0x0000002903041c11 */ /* 0x003fca000f8e18ff */
[----:B------:R-:W-:-:S05]  /*2060*/  @P1 VIADD R5, R4, 0x48 ;  /* 0x0000004804051836 */ /* 0x000fca0000000000 */
[----:B------:R-:W-:-:S04]  /*2070*/  @P1 PRMT R5, R88, 0x654, R5 ;  /* 0x0000065458051816 */ /* 0x000fc80000000005 */
[----:B------:R0:W-:Y:S01]  /*2080*/  @P1 SYNCS.ARRIVE.TRANS64.RED.A1T0 RZ, [R5+URZ], RZ ;  /* 0x000000ff05ff19a7 */ /* 0x0001e2000810043f */
[----:B------:R-:W-:-:S13]  /*2090*/  ISETP.GT.U32.AND P1, PT, R23, 0x1, PT ;  /* 0x000000011700780c */ /* 0x000fda0003f24070 */
[----:B0-----:R-:W-:Y:S05]  /*20a0*/  @P1 BRA `(.L_x_32) ;  /* 0x0000000000041947 */ /* 0x001fea0003800000 */
[----:B------:R-:W-:Y:S01]  /*20b0*/  BPT.TRAP 0x1 ;  /* 0x000000040000795c */ /* 0x000fe20000300000 */
.L_x_32:
[----:B------:R-:W-:Y:S01]  /*20c0*/  UIADD3 UR10, UR10, 0x1, URZ ;  /* 0x000000010a0a7890 */ /* 0x000fe2000fffe03f */
[C---:B------:R-:W-:Y:S01]  /*20d0*/  ISETP.GT.AND P2, PT, R0.reuse, 0x1, PT ;  /* 0x000000010000780c */ /* 0x040fe20003f44270 */
[----:B------:R-:W-:Y:S02]  /*20e0*/  VIADD R3, R3, 0x1 ;  /* 0x0000000103037836 */ /* 0x000fe40000000000 */
[----:B------:R-:W-:Y:S01]  /*20f0*/  UISETP.NE.AND UP0, UPT, UR10, 0x9, UPT ;  /* 0x000000090a00788c */ /* 0x000fe2000bf05270 */
[----:B------:R-:W-:Y:S02]  /*2100*/  VIADD R0, R0, 0xffffffff ;  /* 0xffffffff00007836 */ /* 0x000fe40000000000 */
[C---:B------:R-:W-:Y:S01]  /*2110*/  ISETP.NE.AND P1, PT, R3.reuse, 0x9, PT ;  /* 0x000000090300780c */ /* 0x040fe20003f25270 */
[----:B------:R-:W-:Y:S02]  /*2120*/  USEL UR4, URZ, 0x1, UP0 ;  /* 0x000000013f047887 */ /* 0x000fe40008000000 */
[----:B------:R-:W-:Y:S01]  /*2130*/  USEL UR10, UR10, URZ, UP0 ;  /* 0x0000003f0a0a7287 */ /* 0x000fe20008000000 */
[----:B------:R-:W-:-:S03]  /*2140*/  SEL R3, R3, RZ, P1 ;  /* 0x000000ff03037207 */ /* 0x000fc60000800000 */
[----:B------:R-:W-:Y:S01]  /*2150*/  LOP3.LUT R6, R6, UR4, RZ, 0x3c, !PT ;  /* 0x0000000406067c12 */ /* 0x000fe2000f8e3cff */
[----:B------:R-:W-:Y:S07]  /*2160*/  @P2 BRA `(.L_x_33) ;  /* 0xfffffffc000c2947 */ /* 0x000fee000383ffff */
.L_x_26:
[----:B01----:R-:W0:Y:S01]  /*2170*/  LDC R0, c[0x0][0x28c] ;  /* 0x0000a300ff007b82 */ /* 0x003e220000000800 */
[----:B------:R-:W-:-:S04]  /*2180*/  IMAD.U32 R3, RZ, RZ, UR47 ;  /* 0x0000002fff037e24 */ /* 0x000fc8000f8e00ff */
[----:B------:R1:W-:Y:S01]  /*2190*/  SYNCS.ARRIVE.TRANS64.A1T0 RZ, [R3+UR46], RZ ;  /* 0x000000ff03ff79a7 */ /* 0x0003e2000810002e */
[----:B0-----:R-:W-:-:S13]  /*21a0*/  ISETP.GE.AND P1, PT, R0, 0x1, PT ;  /* 0x000000010000780c */ /* 0x001fda0003f26270 */
[----:B-1----:R-:W-:Y:S05]  /*21b0*/  @!P1 BRA `(.L_x_34) ;  /* 0x0000000000449947 */ /* 0x002fea0003800000 */
[----:B------:R-:W-:Y:S05]  /*21c0*/  @!P0 BRA `(.L_x_35) ;  /* 0x0000000000048947 */ /* 0x000fea0003800000 */
[----:B------:R-:W-:Y:S01]  /*21d0*/  BPT.TRAP 0x1 ;  /* 0x000000040000795c */ /* 0x000fe20000300000 */
.L_x_35:
[----:B------:R-:W-:-:S13]  /*21e0*/  ISETP.NE.AND P0, PT, R89, RZ, PT ;  /* 0x000000ff5900720c */ /* 0x000fda0003f05270 */
[----:B------:R-:W-:-:S05]  /*21f0*/  VOTEU.ANY UP0, P0 ;  /* 0x00000000003f7886 */ /* 0x000fca0000000100 */
[----:B------:R-:W-:-:S06]  /*2200*/  @UP0 UIADD3 UR4, UR38, UR42, URZ ;  /* 0x0000002a26040290 */ /* 0x000fcc000fffe03f */
[----:B------:R-:W-:Y:S02]  /*2210*/  IMAD.U32 R4, RZ, RZ, UR4 ;  /* 0x00000004ff047e24 */ /* 0x000fe4000f8e00ff */
[----:B------:R-:W-:Y:S02]  /*2220*/  IMAD.U32 R3, RZ, RZ, UR4 ;  /* 0x00000004ff037e24 */ /* 0x000fe4000f8e00ff */
[----:B------:R-:W-:-:S05]  /*2230*/  @P0 IMAD.WIDE.U32 R4, R4, 0x38e38e39, RZ ;  /* 0x38e38e3904040825 */ /* 0x000fca00078e00ff */
[----:B------:R-:W-:-:S05]  /*2240*/  @P0 SHF.R.U32.HI R0, RZ, 0x1, R5 ;  /* 0x00000001ff000819 */ /* 0x000fca0000011605 */
[----:B------:R-:W-:-:S05]  /*2250*/  @P0 IMAD R0, R0, -0x9, R3 ;  /* 0xfffffff700000824 */ /* 0x000fca00078e0203 */
[----:B------:R-:W-:-:S05]  /*2260*/  @P0 LEA R0, R0, UR41, 0x3 ;  /* 0x0000002900000c11 */ /* 0x000fca000f8e18ff */
[----:B------:R-:W-:-:S05]  /*2270*/  @P0 VIADD R3, R0, 0x48 ;  /* 0x0000004800030836 */ /* 0x000fca0000000000 */
[----:B------:R-:W-:-:S04]  /*2280*/  @P0 PRMT R3, R88, 0x654, R3 ;  /* 0x0000065458030816 */ /* 0x000fc80000000003 */
[----:B------:R0:W-:Y:S01]  /*2290*/  @P0 SYNCS.ARRIVE.TRANS64.RED.A1T0 RZ, [R3+URZ], RZ ;  /* 0x000000ff03ff09a7 */ /* 0x0001e2000810043f */
[----:B------:R-:W-:-:S13]  /*22a0*/  ISETP.GT.U32.AND P0, PT, R23, 0x1, PT ;  /* 0x000000011700780c */ /* 0x000fda0003f04070 */
[----:B0-----:R-:W-:Y:S05]  /*22b0*/  @P0 BRA `(.L_x_34) ;  /* 0x0000000000040947 */ /* 0x001fea0003800000 */
[----:B------:R-:W-:Y:S01]  /*22c0*/  BPT.TRAP 0x1 ;  /* 0x000000040000795c */ /* 0x000fe20000300000 */
.L_x_34:
[----:B------:R-:W-:Y:S01]  /*22d0*/  SHF.L.U32 R0, R105, 0x1f, RZ ;  /* 0x0000001f69007819 */ /* 0x000fe200000006ff */
[----:B------:R-:W-:Y:S01]  /*22e0*/  UIADD3 UR38, UR38, UR45, URZ ;  /* 0x0000002d26267290 */ /* 0x000fe2000fffe03f */
[----:B------:R-:W-:Y:S01]  /*22f0*/  SHF.R.S32.HI R9, RZ, 0x1f, R19 ;  /* 0x0000001fff097819 */ /* 0x000fe20000011413 */
[----:B------:R-:W-:Y:S01]  /*2300*/  UISETP.GE.U32.AND UP1, UPT, UR45, 0x9, UPT ;  /* 0x000000092d00788c */ /* 0x000fe2000bf26070 */
[----:B------:R-:W0:Y:S01]  /*2310*/  SYNCS.PHASECHK.TRANS64.TRYWAIT P0, [UR43+0x8], R0 ;  /* 0x00000800ff0075a7 */ /* 0x000e22000800016b */
[----:B------:R-:W-:-:S04]  /*2320*/  UISETP.GT.U32.AND UP0, UPT, UR38, 0x8, UPT ;  /* 0x000000082600788c */ /* 0x000fc8000bf04070 */
[----:B------:R-:W-:-:S04]  /*2330*/  UISETP.LT.U32.AND UP0, UPT, UR45, 0x9, UP0 ;  /* 0x000000092d00788c */ /* 0x000fc80008701070 */
[----:B------:R-:W-:Y:S02]  /*2340*/  USEL UR6, URZ, 0x1, !UP0 ;  /* 0x000000013f067887 */ /* 0x000fe4000c000000 */
[----:B------:R-:W-:Y:S02]  /*2350*/  @UP1 UIMAD.WIDE.U32 UR4, UR38, 0x38e38e39, URZ ;  /* 0x38e38e39260418a5 */ /* 0x000fe4000f8e003f */
[----:B------:R-:W-:Y:S02]  /*2360*/  ULOP3.LUT UR39, UR39, UR6, URZ, 0x3c, !UPT ;  /* 0x0000000627277292 */ /* 0x000fe4000f8e3c3f */
[----:B------:R-:W-:-:S04]  /*2370*/  @UP1 USHF.R.U32.HI UR4, URZ, 0x1, UR5 ;  /* 0x000000013f041899 */ /* 0x000fc80008011605 */
[----:B------:R-:W-:Y:S01]  /*2380*/  @UP1 ULOP3.LUT UR39, UR39, 0x1, UR4, 0x78, !UPT ;  /* 0x0000000127271892 */ /* 0x000fe2000f8e7804 */
[----:B0-----:R-:W-:Y:S11]  /*2390*/  @!P0 BRA `(.L_x_36) ;  /* 0x0000005800c08947 */ /* 0x001ff60003800000 */
.L_x_195:
[----:B------:R-:W-:Y:S01]  /*23a0*/  ULDC.64 UR4, c[0x0][0x5d0] ;  /* 0x0001740000047ab9 */ /* 0x000fe20000000a00 */
[----:B------:R-:W-:Y:S01]  /*23b0*/  ULDC UR6, c[0x0][0x284] ;  /* 0x0000a10000067ab9 */ /* 0x000fe20000000800 */
[----:B0-----:R-:W-:Y:S02]  /*23c0*/  IMAD R0, R9, UR4, RZ ;  /* 0x0000000409007c24 */ /* 0x001fe4000f8e02ff */
[----:B------:R-:W-:Y:S02]  /*23d0*/  IMAD.SHL.U32 R12, R18, 0x80, RZ ;  /* 0x00000080120c7824 */ /* 0x000fe400078e00ff */
[C---:B------:R-:W-:Y:S02]  /*23e0*/  IMAD R3, R19.reuse, UR5, R0 ;  /* 0x0000000513037c24 */ /* 0x040fe4000f8e0200 */
[----:B------:R-:W-:Y:S01]  /*23f0*/  IMAD.SHL.U32 R0, R22, 0x40, RZ ;  /* 0x0000004016007824 */ /* 0x000fe200078e00ff */
[----:B------:R-:W-:Y:S01]  /*2400*/  SHF.R.S32.HI R13, RZ, 0x1f, R12 ;  /* 0x0000001fff0d7819 */ /* 0x000fe2000001140c */
[----:B------:R-:W-:Y:S01]  /*2410*/  IMAD.WIDE.U32 R4, R19, UR4, R94 ;  /* 0x0000000413047c25 */ /* 0x000fe2000f8e005e */
[----:B------:R-:W-:-:S02]  /*2420*/  ULDC.64 UR4, c[0x0][0x5c8] ;  /* 0x0001720000047ab9 */ /* 0x000fc40000000a00 */
[----:B------:R-:W-:Y:S01]  /*2430*/  ISETP.GE.AND P0, PT, R0, UR6, PT ;  /* 0x0000000600007c0c */ /* 0x000fe2000bf06270 */
[----:B------:R-:W-:Y:S01]  /*2440*/  ULDC UR6, c[0x0][0x288] ;  /* 0x0000a20000067ab9 */ /* 0x000fe20000000800 */
[----:B------:R-:W-:Y:S01]  /*2450*/  IADD3 R4, P1, R12, R4, RZ ;  /* 0x000000040c047210 */ /* 0x000fe20007f3e0ff */
[----:B------:R-:W-:Y:S01]  /*2460*/  IMAD.WIDE R20, R22, 0x40, R92 ;  /* 0x0000004016147825 */ /* 0x000fe200078e025c */
[----:B------:R-:W-:Y:S02]  /*2470*/  ISETP.GE.OR P0, PT, R12, UR6, P0 ;  /* 0x000000060c007c0c */ /* 0x000fe40008706670 */
[----:B------:R-:W-:Y:S01]  /*2480*/  IADD3.X R5, R13, R5, R3, P1, !PT ;  /* 0x000000050d057210 */ /* 0x000fe20000ffe403 */
[----:B------:R-:W-:-:S04]  /*2490*/  IMAD R7, R21, UR4, RZ ;  /* 0x0000000415077c24 */ /* 0x000fc8000f8e02ff */
[C---:B------:R-:W-:Y:S02]  /*24a0*/  IMAD R7, R20.reuse, UR5, R7 ;  /* 0x0000000514077c24 */ /* 0x040fe4000f8e0207 */
[----:B------:R-:W-:-:S04]  /*24b0*/  IMAD.WIDE.U32 R106, R20, UR4, R4 ;  /* 0x00000004146a7c25 */ /* 0x000fc8000f8e0004 */
[----:B------:R-:W-:Y:S05]  /*24c0*/  @P0 BRA `(.L_x_37) ;  /* 0x0000003c00dc0947 */ /* 0x000fea0003800000 */
[----:B-----5:R-:W-:Y:S01]  /*24d0*/  FSETP.NEU.AND P0, PT, R91, RZ, PT ;  /* 0x000000ff5b00720b */ /* 0x020fe20003f0d000 */
[----:B------:R-:W-:Y:S01]  /*24e0*/  IMAD.IADD R3, R99, 0x1, -R12 ;  /* 0x0000000163037824 */ /* 0x000fe200078e0a0c */
[----:B------:R-:W-:Y:S01]  /*24f0*/  BSSY B0, `(.L_x_37) ;  /* 0x00003f4000007945 */ /* 0x000fe20003800000 */
[----:B------:R-:W-:Y:S02]  /*2500*/  IMAD.IADD R0, R103, 0x1, -R0 ;  /* 0x0000000167007824 */ /* 0x000fe400078e0a00 */
[----:B------:R-:W-:Y:S01]  /*2510*/  IMAD.IADD R115, R107, 0x1, R7 ;  /* 0x000000016b737824 */ /* 0x000fe200078e0207 */
[----:B------:R-:W-:-:S04]  /*2520*/  ISETP.GT.AND P2, PT, R3, RZ, PT ;  /* 0x000000ff0300720c */ /* 0x000fc80003f44270 */
[----:B------:R-:W-:-:S03]  /*2530*/  ISETP.GT.AND P1, PT, R0, RZ, P2 ;  /* 0x000000ff0000720c */ /* 0x000fc60001724270 */
[----:B------:R-:W-:Y:S10]  /*2540*/  @!P0 BRA `(.L_x_38) ;  /* 0x0000002c00208947 */ /* 0x000ff40003800000 */
[----:B------:R-:W0:Y:S01]  /*2550*/  LDC.64 R108, c[0x0][0x5b8] ;  /* 0x00016e00ff6c7b82 */ /* 0x000e220000000a00 */
[----:B------:R-:W-:-:S07]  /*2560*/  ULDC.64 UR4, c[0x0][0x5c0] ;  /* 0x0001700000047ab9 */ /* 0x000fce0000000a00 */
[----:B------:R-:W1:Y:S08]  /*2570*/  LDC.64 R110, c[0x0][0x5b0] ;  /* 0x00016c00ff6e7b82 */ /* 0x000e700000000a00 */
[----:B------:R-:W2:Y:S01]  /*2580*/  LDC.64 R112, c[0x0][0x5a8] ;  /* 0x00016a00ff707b82 */ /* 0x000ea20000000a00 */
[-C--:B0-----:R-:W-:Y:S02]  /*2590*/  IMAD R6, R9, R108.reuse, RZ ;  /* 0x0000006c09067224 */ /* 0x081fe400078e02ff */
[----:B------:R-:W-:-:S04]  /*25a0*/  IMAD.WIDE.U32 R4, R19, R108, R94 ;  /* 0x0000006c13047225 */ /* 0x000fc800078e005e */
[----:B------:R-:W-:Y:S01]  /*25b0*/  IMAD R107, R19, R109, R6 ;  /* 0x0000006d136b7224 */ /* 0x000fe200078e0206 */
[----:B------:R-:W-:Y:S01]  /*25c0*/  IADD3 R6, P0, R12, R4, RZ ;  /* 0x000000040c067210 */ /* 0x000fe20007f1e0ff */
[----:B-1----:R-:W-:-:S03]  /*25d0*/  IMAD R4, R21, R110, RZ ;  /* 0x0000006e15047224 */ /* 0x002fc600078e02ff */
[----:B------:R-:W-:Y:S01]  /*25e0*/  IADD3.X R7, R13, R5, R107, P0, !PT ;  /* 0x000000050d077210 */ /* 0x000fe200007fe46b */
[C---:B------:R-:W-:Y:S02]  /*25f0*/  IMAD R109, R20.reuse, R111, R4 ;  /* 0x0000006f146d7224 */ /* 0x040fe400078e0204 */
[----:B------:R-:W-:-:S04]  /*2600*/  IMAD.WIDE.U32 R4, R20, R110, R6 ;  /* 0x0000006e14047225 */ /* 0x000fc800078e0006 */
[----:B------:R-:W-:Y:S01]  /*2610*/  IMAD.IADD R5, R5, 0x1, R109 ;  /* 0x0000000105057824 */ /* 0x000fe200078e026d */
[----:B--2---:R-:W-:-:S04]  /*2620*/  LEA R10, P0, R4, R112, 0x1 ;  /* 0x00000070040a7211 */ /* 0x004fc800078008ff */
[----:B------:R-:W-:-:S05]  /*2630*/  LEA.HI.X R11, R4, R113, R5, 0x1, P0 ;  /* 0x00000071040b7211 */ /* 0x000fca00000f0c05 */
[----:B------:R-:W2:Y:S01]  /*2640*/  @P1 LDG.E.LTC128B.U16 R18, desc[UR36][R10.64] ;  /* 0x000000240a121981 */ /* 0x000ea2000c1e1520 */
[----:B------:R-:W-:Y:S01]  /*2650*/  IMAD.WIDE.U32 R4, R20, R110, R12 ;  /* 0x0000006e14047225 */ /* 0x000fe200078e000c */
[----:B------:R-:W-:Y:S02]  /*2660*/  BSSY B1, `(.L_x_39) ;  /* 0x0000015000017945 */ /* 0x000fe40003800000 */
[----:B------:R-:W-:-:S04]  /*2670*/  IADD3 R14, P0, R94, R4, RZ ;  /* 0x000000045e0e7210 */ /* 0x000fc80007f1e0ff */
[----:B------:R-:W-:Y:S02]  /*2680*/  IADD3.X R15, R95, R109, R5, P0, !PT ;  /* 0x0000006d5f0f7210 */ /* 0x000fe400007fe405 */
[----:B------:R-:W-:Y:S01]  /*2690*/  LEA R8, P0, R106, UR4, 0x1 ;  /* 0x000000046a087c11 */ /* 0x000fe2000f8008ff */
[----:B------:R-:W-:-:S03]  /*26a0*/  IMAD.WIDE.U32 R14, R19, R108, R14 ;  /* 0x0000006c130e7225 */ /* 0x000fc600078e000e */
[----:B------:R-:W-:Y:S02]  /*26b0*/  LEA.HI.X R9, R106, UR5, R115, 0x1, P0 ;  /* 0x000000056a097c11 */ /* 0x000fe400080f0c73 */
[----:B------:R-:W-:-:S04]  /*26c0*/  ISETP.GT.AND P0, PT, R3, 0x1, PT ;  /* 0x000000010300780c */ /* 0x000fc80003f04270 */
[----:B------:R-:W-:Y:S01]  /*26d0*/  ISETP.GT.AND P3, PT, R0, RZ, P0 ;  /* 0x000000ff0000720c */ /* 0x000fe20000764270 */
[----:B--2---:R-:W-:-:S05]  /*26e0*/  HADD2.F32 R4, -RZ, R18.H0_H0 ;  /* 0x20000012ff047230 */ /* 0x004fca0000004100 */
[----:B------:R-:W-:Y:S01]  /*26f0*/  FMUL R5, R4, R91 ;  /* 0x0000005b04057220 */ /* 0x000fe20000400000 */
[----:B------:R-:W-:-:S03]  /*2700*/  LEA R4, P4, R14, R112, 0x1 ;  /* 0x000000700e047211 */ /* 0x000fc600078808ff */
[----:B------:R-:W-:-:S05]  /*2710*/  FFMA R5, R24, R90, R5 ;  /* 0x0000005a18057223 */ /* 0x000fca0000000005 */
[----:B------:R-:W-:Y:S01]  /*2720*/  F2FP.F16.F32.PACK_AB R10, RZ, R5 ;  /* 0x00000005ff0a723e */ /* 0x000fe200000000ff */
[----:B------:R-:W-:-:S03]  /*2730*/  IMAD.IADD R5, R107, 0x1, R15 ;  /* 0x000000016b057824 */ /* 0x000fc600078e020f */
[----:B------:R-:W-:Y:S01]  /*2740*/  PRMT R11, R10, 0x7610, R11 ;  /* 0x000076100a0b7816 */ /* 0x000fe2000000000b */
[----:B------:R-:W-:Y:S01]  /*2750*/  IMAD.SHL.U32 R10, R110, 0x8, RZ ;  /* 0x000000086e0a7824 */ /* 0x000fe200078e00ff */
[----:B------:R-:W-:-:S03]  /*2760*/  LEA.HI.X R5, R14, R113, R5, 0x1, P4 ;  /* 0x000000710e057211 */ /* 0x000fc600020f0c05 */
[----:B------:R0:W-:Y:S02]  /*2770*/  @P1 STG.E.U16 desc[UR36][R8.64], R11 ;  /* 0x0000000b08001986 */ /* 0x0001e4000c101524 */
[----:B0-----:R-:W-:Y:S01]  /*2780*/  SHF.L.U64.HI R11, R110, 0x3, R111 ;  /* 0x000000036e0b7819 */ /* 0x001fe2000001026f */
[----:B------:R-:W-:Y:S06]  /*2790*/  @!P3 BRA `(.L_x_40) ;  /* 0x000000000004b947 */ /* 0x000fec0003800000 */
[----:B------:R0:W5:Y:S02]  /*27a0*/  LDG.E.LTC128B.U16 R18, desc[UR36][R4.64+0x2] ;  /* 0x0000022404127981 */ /* 0x000164000c1e1520 */
.L_x_40:
[----:B------:R-:W-:Y:S05]  /*27b0*/  BSYNC B1 ;  /* 0x0000000000017941 */ /* 0x000fea0003800000 */
.L_x_39:
[----:B------:R-:W-:Y:S01]  /*27c0*/  IMAD.WIDE.U32 R10, R20, R110, R10 ;  /* 0x0000006e140a7225 */ /* 0x000fe200078e000a */
[----:B------:R-:W-:-:S03]  /*27d0*/  ISETP.GT.AND P2, PT, R0, 0x8, P2 ;  /* 0x000000080000780c */ /* 0x000fc60001744270 */
[----:B-----5:R-:W-:Y:S01]  /*27e0*/  HADD2.F32 R14, -RZ, R18.H0_H0 ;  /* 0x20000012ff0e7230 */ /* 0x020fe20000004100 */
[----:B------:R-:W-:Y:S01]  /*27f0*/  IADD3 R6, P1, R6, R10, RZ ;  /* 0x0000000a06067210 */ /* 0x000fe20007f3e0ff */
[----:B------:R-:W-:-:S03]  /*2800*/  IMAD.IADD R109, R109, 0x1, R11 ;  /* 0x000000016d6d7824 */ /* 0x000fc600078e020b */
[----:B------:R-:W-:Y:S01]  /*2810*/  FMUL R14, R14, R91 ;  /* 0x0000005b0e0e7220 */ /* 0x000fe20000400000 */
[----:B------:R-:W-:-:S03]  /*2820*/  IMAD.X R7, R109, 0x1, R7, P1 ;  /* 0x000000016d077824 */ /* 0x000fc600008e0607 */
[----:B------:R-:W-:Y:S01]  /*2830*/  FFMA R25, R25, R90, R14 ;  /* 0x0000005a19197223 */ /* 0x000fe2000000000e */
[----:B------:R-:W-:-:S04]  /*2840*/  LEA R14, P1, R6, R112, 0x1 ;  /* 0x00000070060e7211 */ /* 0x000fc800078208ff */
[----:B------:R-:W-:Y:S01]  /*2850*/  LEA.HI.X R15, R6, R113, R7, 0x1, P1 ;  /* 0x00000071060f7211 */ /* 0x000fe200008f0c07 */
[----:B------:R-:W-:Y:S01]  /*2860*/  @P3 IMAD.MOV.U32 R6, RZ, RZ, R8 ;  /* 0x000000ffff063224 */ /* 0x000fe200078e0008 */
[----:B------:R-:W-:Y:S01]  /*2870*/  F2FP.F16.F32.PACK_AB R25, RZ, R25 ;  /* 0x00000019ff19723e */ /* 0x000fe200000000ff */
[----:B------:R-:W-:-:S05]  /*2880*/  @P3 IMAD.MOV.U32 R7, RZ, RZ, R9 ;  /* 0x000000ffff073224 */ /* 0x000fca00078e0009 */
[----:B------:R1:W-:Y:S04]  /*2890*/  @P3 STG.E.U16 desc[UR36][R6.64+0x2], R25 ;  /* 0x0000021906003986 */ /* 0x0003e8000c101524 */
[----:B------:R-:W2:Y:S01]  /*28a0*/  @P2 LDG.E.LTC128B.U16 R18, desc[UR36][R14.64] ;  /* 0x000000240e122981 */ /* 0x000ea2000c1e1520 */
[----:B------:R-:W-:Y:S01]  /*28b0*/  IADD3 R12, P1, P3, R94, R10, R12 ;  /* 0x0000000a5e0c7210 */ /* 0x000fe20007b3e00c */
[----:B------:R-:W-:Y:S01]  /*28c0*/  BSSY B1, `(.L_x_41) ;  /* 0x0000011000017945 */ /* 0x000fe20003800000 */
[----:B------:R-:W-:Y:S02]  /*28d0*/  ISETP.GT.AND P0, PT, R0, 0x8, P0 ;  /* 0x000000080000780c */ /* 0x000fe40000704270 */
[----:B------:R-:W-:-:S03]  /*28e0*/  IADD3.X R13, R95, R109, R13, P1, P3 ;  /* 0x0000006d5f0d7210 */ /* 0x000fc60000fe640d */
[----:B------:R-:W-:Y:S01]  /*28f0*/  IMAD.WIDE.U32 R12, R19, R108, R12 ;  /* 0x0000006c130c7225 */ /* 0x000fe200078e000c */
[----:B------:R-:W-:-:S03]  /*2900*/  SHF.L.U64.HI R19, R96, 0x1, R97 ;  /* 0x0000000160137819 */ /* 0x000fc60000010261 */
[----:B------:R-:W-:Y:S01]  /*2910*/  IMAD.IADD R13, R107, 0x1, R13 ;  /* 0x000000016b0d7824 */ /* 0x000fe200078e020d */
[----:B-1----:R-:W-:-:S04]  /*2920*/  LEA R6, P3, R12, R112, 0x1 ;  /* 0x000000700c067211 */ /* 0x002fc800078608ff */
[----:B------:R-:W-:Y:S01]  /*2930*/  LEA.HI.X R7, R12, R113, R13, 0x1, P3 ;  /* 0x000000710c077211 */ /* 0x000fe200018f0c0d */
[----:B--2---:R-:W-:-:S05]  /*2940*/  HADD2.F32 R10, -RZ, R18.H0_H0 ;  /* 0x20000012ff0a7230 */ /* 0x004fca0000004100 */
[----:B------:R-:W-:Y:S01]  /*2950*/  FMUL R11, R10, R91 ;  /* 0x0000005b0a0b7220 */ /* 0x000fe20000400000 */
[----:B------:R-:W-:-:S03]  /*2960*/  LEA R10, P1, R96, R8, 0x1 ;  /* 0x00000008600a7211 */ /* 0x000fc600078208ff */
[----:B------:R-:W-:-:S05]  /*2970*/  FFMA R11, R26, R90, R11 ;  /* 0x0000005a1a0b7223 */ /* 0x000fca000000000b */
[----:B------:R-:W-:Y:S01]  /*2980*/  F2FP.F16.F32.PACK_AB R14, RZ, R11 ;  /* 0x0000000bff0e723e */ /* 0x000fe200000000ff */
[----:B------:R-:W-:-:S05]  /*2990*/  IMAD.X R11, R19, 0x1, R9, P1 ;  /* 0x00000001130b7824 */ /* 0x000fca00008e0609 */
[----:B------:R1:W-:Y:S01]  /*29a0*/  @P2 STG.E.U16 desc[UR36][R10.64], R14 ;  /* 0x0000000e0a002986 */ /* 0x0003e2000c101524 */
[----:B------:R-:W-:Y:S05]  /*29b0*/  @!P0 BRA `(.L_x_42) ;  /* 0x0000000000048947 */ /* 0x000fea0003800000 */
[----:B------:R2:W5:Y:S02]  /*29c0*/  LDG.E.LTC128B.U16 R18, desc[UR36][R6.64+0x2] ;  /* 0x0000022406127981 */ /* 0x000564000c1e1520 */
.L_x_42:
[----:B------:R-:W-:Y:S05]  /*29d0*/  BSYNC B1 ;  /* 0x0000000000017941 */ /* 0x000fea0003800000 */
.L_x_41:
[----:B-----5:R-:W-:Y:S01]  /*29e0*/  HADD2.F32 R12, -RZ, R18.H0_H0 ;  /* 0x20000012ff0c7230 */ /* 0x020fe20000004100 */
[----:B------:R-:W-:Y:S01]  /*29f0*/  ISETP.GT.AND P1, PT, R3, 0x8, PT ;  /* 0x000000080300780c */ /* 0x000fe20003f24270 */
[----:B------:R-:W-:Y:S03]  /*2a00*/  BSSY B1, `(.L_x_43) ;  /* 0x0000008000017945 */ /* 0x000fe60003800000 */
[----:B------:R-:W-:Y:S01]  /*2a10*/  FMUL R12, R12, R91 ;  /* 0x0000005b0c0c7220 */ /* 0x000fe20000400000 */
[----:B------:R-:W-:-:S03]  /*2a20*/  ISETP.GT.AND P2, PT, R0, RZ, P1 ;  /* 0x000000ff0000720c */ /* 0x000fc60000f44270 */
[----:B------:R-:W-:-:S05]  /*2a30*/  FFMA R12, R27, R90, R12 ;  /* 0x0000005a1b0c7223 */ /* 0x000fca000000000c */
[----:B------:R-:W-:-:S05]  /*2a40*/  F2FP.F16.F32.PACK_AB R12, RZ, R12 ;  /* 0x0000000cff0c723e */ /* 0x000fca00000000ff */
[----:B------:R3:W-:Y:S01]  /*2a50*/  @P0 STG.E.U16 desc[UR36][R10.64+0x2], R12 ;  /* 0x0000020c0a000986 */ /* 0x0007e2000c101524 */
[----:B------:R-:W-:Y:S05]  /*2a60*/  @!P2 BRA `(.L_x_44) ;  /* 0x000000000004a947 */ /* 0x000fea0003800000 */
[----:B------:R4:W5:Y:S02]  /*2a70*/  LDG.E.LTC128B.U16 R18, desc[UR36][R4.64+0x10] ;  /* 0x0000102404127981 */ /* 0x000964000c1e1520 */
.L_x_44:
[----:B------:R-:W-:Y:S05]  /*2a80*/  BSYNC B1 ;  /* 0x0000000000017941 */ /* 0x000fea0003800000 */
.L_x_43:
[----:B---3-5:R-:W-:Y:S01]  /*2a90*/  HADD2.F32 R12, -RZ, R18.H0_H0 ;  /* 0x20000012ff0c7230 */ /* 0x028fe20000004100 */
        /* <DEDUP_REMOVED lines=9> */
.L_x_46:
[----:B------:R-:W-:Y:S05]  /*2b30*/  BSYNC B1 ;  /* 0x0000000000017941 */ /* 0x000fea0003800000 */
.L_x_45:
[----:B-----5:R-:W-:Y:S01]  /*2b40*/  HADD2.F32 R12, -RZ, R18.H0_H0 ;  /* 0x20000012ff0c7230 */ /* 0x020fe20000004100 */
[----:B------:R-:W-:Y:S01]  /*2b50*/  ISETP.GT.AND P1, PT, R0, 0x8, P1 ;  /* 0x000000080000780c */ /* 0x000fe20000f24270 */
[----:B------:R-:W-:Y:S03]  /*2b60*/  BSSY B1, `(.L_x_47) ;  /* 0x0000007000017945 */ /* 0x000fe60003800000 */
[----:B------:R-:W-:-:S04]  /*2b70*/  FMUL R12, R12, R91 ;  /* 0x0000005b0c0c7220 */ /* 0x000fc80000400000 */
[----:B------:R-:W-:-:S05]  /*2b80*/  FFMA R12, R29, R90, R12 ;  /* 0x0000005a1d0c7223 */ /* 0x000fca000000000c */
[----:B------:R-:W-:-:S05]  /*2b90*/  F2FP.F16.F32.PACK_AB R12, RZ, R12 ;  /* 0x0000000cff0c723e */ /* 0x000fca00000000ff */
[----:B------:R0:W-:Y:S01]  /*2ba0*/  @P3 STG.E.U16 desc[UR36][R8.64+0x12], R12 ;  /* 0x0000120c08003986 */ /* 0x0001e2000c101524 */
[----:B------:R-:W-:Y:S05]  /*2bb0*/  @!P1 BRA `(.L_x_48) ;  /* 0x0000000000049947 */ /* 0x000fea0003800000 */
[----:B------:R0:W5:Y:S02]  /*2bc0*/  LDG.E.LTC128B.U16 R18, desc[UR36][R6.64+0x10] ;  /* 0x0000102406127981 */ /* 0x000164000c1e1520 */
.L_x_48:
[----:B------:R-:W-:Y:S05]  /*2bd0*/  BSYNC B1 ;  /* 0x0000000000017941 */ /* 0x000fea0003800000 */
.L_x_47:
[----:B0----5:R-:W-:Y:S01]  /*2be0*/  HADD2.F32 R12, -RZ, R18.H0_H0 ;  /* 0x20000012ff0c7230 */ /* 0x021fe20000004100 */
[----:B------:R-:W-:Y:S01]  /*2bf0*/  ISETP.GT.AND P0, PT, R0, 0x8, P0 ;  /* 0x000000080000780c */ /* 0x000fe20000704270 */
[----:B------:R-:W-:Y:S03]  /*2c00*/  BSSY B1, `(.L_x_49) ;  /* 0x0000007000017945 */ /* 0x000fe60003800000 */
[----:B---3--:R-:W-:-:S04]  /*2c10*/  FMUL R13, R12, R91 ;  /* 0x0000005b0c0d7220 */ /* 0x008fc80000400000 */
[----:B------:R-:W-:-:S05]  /*2c20*/  FFMA R13, R30, R90, R13 ;  /* 0x0000005a1e0d7223 */ /* 0x000fca000000000d */
[----:B------:R-:W-:-:S05]  /*2c30*/  F2FP.F16.F32.PACK_AB R13, RZ, R13 ;  /* 0x0000000dff0d723e */ /* 0x000fca00000000ff */
[----:B------:R0:W-:Y:S01]  /*2c40*/  @P1 STG.E.U16 desc[UR36][R10.64+0x10], R13 ;  /* 0x0000100d0a001986 */ /* 0x0001e2000c101524 */
[----:B------:R-:W-:Y:S05]  /*2c50*/  @!P0 BRA `(.L_x_50) ;  /* 0x0000000000048947 */ /* 0x000fea0003800000 */
[----:B------:R3:W5:Y:S02]  /*2c60*/  LDG.E.LTC128B.U16 R18, desc[UR36][R6.64+0x12] ;  /* 0x0000122406127981 */ /* 0x000764000c1e1520 */
.L_x_50:
[----:B------:R-:W-:Y:S05]  /*2c70*/  BSYNC B1 ;  /* 0x0000000000017941 */ /* 0x000fea0003800000 */
.L_x_49:
        /* <DEDUP_REMOVED lines=10> */
.L_x_52:
[----:B------:R-:W-:Y:S05]  /*2d20*/  BSYNC B1 ;  /* 0x0000000000017941 */ /* 0x000fea0003800000 */
.L_x_51:
[----:B0----5:R-:W-:Y:S01]  /*2d30*/  HADD2.F32 R12, -RZ, R18.H0_H0 ;  /* 0x20000012ff0c7230 */ /* 0x021fe20000004100 */
        /* <DEDUP_REMOVED lines=9> */
.L_x_54:
[----:B------:R-:W-:Y:S05]  /*2dd0*/  BSYNC B1 ;  /* 0x0000000000017941 */ /* 0x000fea0003800000 */
.L_x_53:
        /* <DEDUP_REMOVED lines=9> */
.L_x_56:
[----:B------:R-:W-:Y:S05]  /*2e70*/  BSYNC B1 ;  /* 0x0000000000017941 */ /* 0x000fea0003800000 */
.L_x_55:
[----:B0----5:R-:W-:Y:S01]  /*2e80*/  HADD2.F32 R12, -RZ, R18.H0_H0 ;  /* 0x20000012ff0c7230 */ /* 0x021fe20000004100 */
        /* <DEDUP_REMOVED lines=8> */
.L_x_58:
[----:B------:R-:W-:Y:S05]  /*2f10*/  BSYNC B1 ;  /* 0x0000000000017941 */ /* 0x000fea0003800000 */
.L_x_57:
        /* <DEDUP_REMOVED lines=10> */
.L_x_60:
[----:B------:R-:W-:Y:S05]  /*2fc0*/  BSYNC B1 ;  /* 0x0000000000017941 */ /* 0x000fea0003800000 */
.L_x_59:
        /* <DEDUP_REMOVED lines=10> */
.L_x_62:
[----:B------:R-:W-:Y:S05]  /*3070*/  BSYNC B1 ;  /* 0x0000000000017941 */ /* 0x000fea0003800000 */
.L_x_61:
        /* <DEDUP_REMOVED lines=9> */
.L_x_64:
[----:B------:R-:W-:Y:S05]  /*3110*/  BSYNC B1 ;  /* 0x0000000000017941 */ /* 0x000fea0003800000 */
.L_x_63:
        /* <DEDUP_REMOVED lines=9> */
.L_x_66:
[----:B------:R-:W-:Y:S05]  /*31b0*/  BSYNC B1 ;  /* 0x0000000000017941 */ /* 0x000fea0003800000 */
.L_x_65:
        /* <DEDUP_REMOVED lines=10> */
.L_x_68:
[----:B------:R-:W-:Y:S05]  /*3260*/  BSYNC B1 ;  /* 0x0000000000017941 */ /* 0x000fea0003800000 */
.L_x_67:
        /* <DEDUP_REMOVED lines=10> */
.L_x_70:
[----:B------:R-:W-:Y:S05]  /*3310*/  BSYNC B1 ;  /* 0x0000000000017941 */ /* 0x000fea0003800000 */
.L_x_69:
        /* <DEDUP_REMOVED lines=9> */
.L_x_72:
[----:B------:R-:W-:Y:S05]  /*33b0*/  BSYNC B1 ;  /* 0x0000000000017941 */ /* 0x000fea0003800000 */
.L_x_71:
        /* <DEDUP_REMOVED lines=9> */
.L_x_74:
[----:B------:R-:W-:Y:S05]  /*3450*/  BSYNC B1 ;  /* 0x0000000000017941 */ /* 0x000fea0003800000 */
.L_x_73:
        /* <DEDUP_REMOVED lines=10> */
.L_x_76:
[----:B------:R-:W-:Y:S05]  /*3500*/  BSYNC B1 ;  /* 0x0000000000017941 */ /* 0x000fea0003800000 */
.L_x_75:
        /* <DEDUP_REMOVED lines=10> */
.L_x_78:
[----:B------:R-:W-:Y:S05]  /*35b0*/  BSYNC B1 ;  /* 0x0000000000017941 */ /* 0x000fea0003800000 */
.L_x_77:
        /* <DEDUP_REMOVED lines=9> */
.L_x_80:
[----:B------:R-:W-:Y:S05]  /*3650*/  BSYNC B1 ;  /* 0x0000000000017941 */ /* 0x000fea0003800000 */
.L_x_79:
        /* <DEDUP_REMOVED lines=9> */
.L_x_82:
[----:B------:R-:W-:Y:S05]  /*36f0*/  BSYNC B1 ;  /* 0x0000000000017941 */ /* 0x000fea0003800000 */
.L_x_81:
        /* <DEDUP_REMOVED lines=10> */
.L_x_84:
[----:B------:R-:W-:Y:S05]  /*37a0*/  BSYNC B1 ;  /* 0x0000000000017941 */ /* 0x000fea0003800000 */
.L_x_83:
        /* <DEDUP_REMOVED lines=10> */
.L_x_86:
[----:B------:R-:W-:Y:S05]  /*3850*/  BSYNC B1 ;  /* 0x0000000000017941 */ /* 0x000fea0003800000 */
.L_x_85:
        /* <DEDUP_REMOVED lines=9> */
.L_x_88:
[----:B------:R-:W-:Y:S05]  /*38f0*/  BSYNC B1 ;  /* 0x0000000000017941 */ /* 0x000fea0003800000 */
.L_x_87:
        /* <DEDUP_REMOVED lines=9> */
.L_x_90:
[----:B------:R-:W-:Y:S05]  /*3990*/  BSYNC B1 ;  /* 0x0000000000017941 */ /* 0x000fea0003800000 */
.L_x_89:
        /* <DEDUP_REMOVED lines=10> */
.L_x_92:
[----:B------:R-:W-:Y:S05]  /*3a40*/  BSYNC B1 ;  /* 0x0000000000017941 */ /* 0x000fea0003800000 */
.L_x_91:
        /* <DEDUP_REMOVED lines=10> */
.L_x_94:
[----:B------:R-:W-:Y:S05]  /*3af0*/  BSYNC B1 ;  /* 0x0000000000017941 */ /* 0x000fea0003800000 */
.L_x_93:
        /* <DEDUP_REMOVED lines=9> */
.L_x_96:
[----:B------:R-:W-:Y:S05]  /*3b90*/  BSYNC B1 ;  /* 0x0000000000017941 */ /* 0x000fea0003800000 */
.L_x_95:
        /* <DEDUP_REMOVED lines=9> */
.L_x_98:
[----:B------:R-:W-:Y:S05]  /*3c30*/  BSYNC B1 ;  /* 0x0000000000017941 */ /* 0x000fea0003800000 */
.L_x_97:
        /* <DEDUP_REMOVED lines=10> */
.L_x_100:
[----:B------:R-:W-:Y:S05]  /*3ce0*/  BSYNC B1 ;  /* 0x0000000000017941 */ /* 0x000fea0003800000 */
.L_x_99:
        /* <DEDUP_REMOVED lines=10> */
.L_x_102:
[----:B------:R-:W-:Y:S05]  /*3d90*/  BSYNC B1 ;  /* 0x0000000000017941 */ /* 0x000fea0003800000 */
.L_x_101:
        /* <DEDUP_REMOVED lines=9> */
.L_x_104:
[----:B------:R-:W-:Y:S05]  /*3e30*/  BSYNC B1 ;  /* 0x0000000000017941 */ /* 0x000fea0003800000 */
.L_x_103:
        /* <DEDUP_REMOVED lines=9> */
.L_x_106:
[----:B------:R-:W-:Y:S05]  /*3ed0*/  BSYNC B1 ;  /* 0x0000000000017941 */ /* 0x000fea0003800000 */
.L_x_105:
        /* <DEDUP_REMOVED lines=10> */
.L_x_108:
[----:B------:R-:W-:Y:S05]  /*3f80*/  BSYNC B1 ;  /* 0x0000000000017941 */ /* 0x000fea0003800000 */
.L_x_107:
        /* <DEDUP_REMOVED lines=10> */
.L_x_110:
[----:B------:R-:W-:Y:S05]  /*4030*/  BSYNC B1 ;  /* 0x0000000000017941 */ /* 0x000fea0003800000 */
.L_x_109:
        /* <DEDUP_REMOVED lines=9> */
.L_x_112:
[----:B------:R-:W-:Y:S05]  /*40d0*/  BSYNC B1 ;  /* 0x0000000000017941 */ /* 0x000fea0003800000 */
.L_x_111:
        /* <DEDUP_REMOVED lines=9> */
.L_x_114:
[----:B------:R-:W-:Y:S05]  /*4170*/  BSYNC B1 ;  /* 0x0000000000017941 */ /* 0x000fea0003800000 */
.L_x_113:
        /* <DEDUP_REMOVED lines=10> */
.L_x_116:
[----:B------:R-:W-:Y:S05]  /*4220*/  BSYNC B1 ;  /* 0x0000000000017941 */ /* 0x000fea0003800000 */
.L_x_115:
        /* <DEDUP_REMOVED lines=10> */
.L_x_118:
[----:B------:R-:W-:Y:S05]  /*42d0*/  BSYNC B1 ;  /* 0x0000000000017941 */ /* 0x000fea0003800000 */
.L_x_117:
        /* <DEDUP_REMOVED lines=9> */
.L_x_120:
[----:B------:R-:W-:Y:S05]  /*4370*/  BSYNC B1 ;  /* 0x0000000000017941 */ /* 0x000fea0003800000 */
.L_x_119:
        /* <DEDUP_REMOVED lines=9> */
.L_x_122:
[----:B------:R-:W-:Y:S05]  /*4410*/  BSYNC B1 ;  /* 0x0000000000017941 */ /* 0x000fea0003800000 */
.L_x_121:
        /* <DEDUP_REMOVED lines=10> */
.L_x_124:
[----:B------:R-:W-:Y:S05]  /*44c0*/  BSYNC B1 ;  /* 0x0000000000017941 */ /* 0x000fea0003800000 */
.L_x_123:
        /* <DEDUP_REMOVED lines=10> */
.L_x_126:
[----:B------:R-:W-:Y:S05]  /*4570*/  BSYNC B1 ;  /* 0x0000000000017941 */ /* 0x000fea0003800000 */
.L_x_125:
        /* <DEDUP_REMOVED lines=9> */
.L_x_128:
[----:B------:R-:W-:Y:S05]  /*4610*/  BSYNC B1 ;  /* 0x0000000000017941 */ /* 0x000fea0003800000 */
.L_x_127:
        /* <DEDUP_REMOVED lines=9> */
.L_x_130:
[----:B------:R-:W-:Y:S05]  /*46b0*/  BSYNC B1 ;  /* 0x0000000000017941 */ /* 0x000fea0003800000 */
.L_x_129:
        /* <DEDUP_REMOVED lines=10> */
.L_x_132:
[----:B------:R-:W-:Y:S05]  /*4760*/  BSYNC B1 ;  /* 0x0000000000017941 */ /* 0x000fea0003800000 */
.L_x_131:
        /* <DEDUP_REMOVED lines=10> */
.L_x_134:
[----:B------:R-:W-:Y:S05]  /*4810*/  BSYNC B1 ;  /* 0x0000000000017941 */ /* 0x000fea0003800000 */
.L_x_133:
        /* <DEDUP_REMOVED lines=9> */
.L_x_136:
[----:B------:R-:W-:Y:S05]  /*48b0*/  BSYNC B1 ;  /* 0x0000000000017941 */ /* 0x000fea0003800000 */
.L_x_135:
        /* <DEDUP_REMOVED lines=9> */
.L_x_138:
[----:B------:R-:W-:Y:S05]  /*4950*/  BSYNC B1 ;  /* 0x0000000000017941 */ /* 0x000fea0003800000 */
.L_x_137:
        /* <DEDUP_REMOVED lines=10> */
.L_x_140:
[----:B------:R-:W-:Y:S05]  /*4a00*/  BSYNC B1 ;  /* 0x0000000000017941 */ /* 0x000fea0003800000 */
.L_x_139:
        /* <DEDUP_REMOVED lines=10> */
.L_x_142:
[----:B------:R-:W-:Y:S05]  /*4ab0*/  BSYNC B1 ;  /* 0x0000000000017941 */ /* 0x000fea0003800000 */
.L_x_141:
        /* <DEDUP_REMOVED lines=9> */
.L_x_144:
[----:B------:R-:W-:Y:S05]  /*4b50*/  BSYNC B1 ;  /* 0x0000000000017941 */ /* 0x000fea0003800000 */
.L_x_143:
        /* <DEDUP_REMOVED lines=9> */
.L_x_146:
[----:B------:R-:W-:Y:S05]  /*4bf0*/  BSYNC B1 ;  /* 0x0000000000017941 */ /* 0x000fea0003800000 */
.L_x_145:
        /* <DEDUP_REMOVED lines=10> */
.L_x_148:
[----:B------:R-:W-:Y:S05]  /*4ca0*/  BSYNC B1 ;  /* 0x0000000000017941 */ /* 0x000fea0003800000 */
.L_x_147:
        /* <DEDUP_REMOVED lines=10> */
.L_x_150:
[----:B------:R-:W-:Y:S05]  /*4d50*/  BSYNC B1 ;  /* 0x0000000000017941 */ /* 0x000fea0003800000 */
.L_x_149:
        /* <DEDUP_REMOVED lines=9> */
.L_x_152:
[----:B------:R-:W-:Y:S05]  /*4df0*/  BSYNC B1 ;  /* 0x0000000000017941 */ /* 0x000fea0003800000 */
.L_x_151:
        /* <DEDUP_REMOVED lines=9> */
.L_x_154:
[----:B------:R-:W-:Y:S05]  /*4e90*/  BSYNC B1 ;  /* 0x0000000000017941 */ /* 0x000fea0003800000 */
.L_x_153:
        /* <DEDUP_REMOVED lines=10> */
.L_x_156:
[----:B------:R-:W-:Y:S05]  /*4f40*/  BSYNC B1 ;  /* 0x0000000000017941 */ /* 0x000fea0003800000 */
.L_x_155:
        /* <DEDUP_REMOVED lines=10> */
.L_x_158:
[----:B------:R-:W-:Y:S05]  /*4ff0*/  BSYNC B1 ;  /* 0x0000000000017941 */ /* 0x000fea0003800000 */
.L_x_157:
[----:B0---45:R-:W-:Y:S01]  /*5000*/  HADD2.F32 R4, -RZ, R18.H0_H0 ;  /* 0x20000012ff047230 */ /* 0x031fe20000004100 */
        /* <DEDUP_REMOVED lines=8> */
.L_x_160:
[----:B------:R-:W-:Y:S05]  /*5090*/  BSYNC B1 ;  /* 0x0000000000017941 */ /* 0x000fea0003800000 */
.L_x_159:
[----:B0----5:R-:W-:Y:S01]  /*50a0*/  HADD2.F32 R4, -RZ, R18.H0_H0 ;  /* 0x20000012ff047230 */ /* 0x021fe20000004100 */
[----:B------:R-:W-:Y:S01]  /*50b0*/  ISETP.GT.AND P0, PT, R0, 0x8, P0 ;  /* 0x000000080000780c */ /* 0x000fe20000704270 */
[----:B------:R-:W-:Y:S01]  /*50c0*/  @P1 IMAD.MOV.U32 R5, RZ, RZ, R11 ;  /* 0x000000ffff051224 */ /* 0x000fe200078e000b */
[----:B------:R-:W-:Y:S02]  /*50d0*/  BSSY B1, `(.L_x_161) ;  /* 0x0000008000017945 */ /* 0x000fe40003800000 */
[----:B------:R-:W-:Y:S01]  /*50e0*/  FMUL R3, R4, R91 ;  /* 0x0000005b04037220 */ /* 0x000fe20000400000 */
[----:B------:R-:W-:-:S03]  /*50f0*/  @P1 IMAD.MOV.U32 R4, RZ, RZ, R10 ;  /* 0x000000ffff041224 */ /* 0x000fc600078e000a */
[----:B------:R-:W-:-:S05]  /*5100*/  FFMA R3, R86, R90, R3 ;  /* 0x0000005a56037223 */ /* 0x000fca0000000003 */
[----:B------:R-:W-:-:S05]  /*5110*/  F2FP.F16.F32.PACK_AB R3, RZ, R3 ;  /* 0x00000003ff03723e */ /* 0x000fca00000000ff */
[----:B------:R0:W-:Y:S01]  /*5120*/  @P1 STG.E.U16 desc[UR36][R4.64+0xf0], R3 ;  /* 0x0000f00304001986 */ /* 0x0001e2000c101524 */
[----:B------:R-:W-:Y:S05]  /*5130*/  @!P0 BRA `(.L_x_162) ;  /* 0x0000000000048947 */ /* 0x000fea0003800000 */
[----:B------:R0:W5:Y:S02]  /*5140*/  LDG.E.LTC128B.U16 R18, desc[UR36][R6.64+0xf2] ;  /* 0x0000f22406127981 */ /* 0x000164000c1e1520 */
.L_x_162:
[----:B------:R-:W-:Y:S05]  /*5150*/  BSYNC B1 ;  /* 0x0000000000017941 */ /* 0x000fea0003800000 */
.L_x_161:
[----:B------:R-:W-:Y:S05]  /*5160*/  @!P0 BRA `(.L_x_163) ;  /* 0x0000001000b08947 */ /* 0x000fea0003800000 */
[----:B-----5:R-:W-:-:S05]  /*5170*/  HADD2.F32 R18, -RZ, R18.H0_H0 ;  /* 0x20000012ff127230 */ /* 0x020fca0000004100 */
[----:B------:R-:W-:-:S04]  /*5180*/  FMUL R18, R18, R91 ;  /* 0x0000005b12127220 */ /* 0x000fc80000400000 */
[----:B------:R-:W-:-:S05]  /*5190*/  FFMA R18, R87, R90, R18 ;  /* 0x0000005a57127223 */ /* 0x000fca0000000012 */
[----:B------:R-:W-:-:S05]  /*51a0*/  F2FP.F16.F32.PACK_AB R18, RZ, R18 ;  /* 0x00000012ff12723e */ /* 0x000fca00000000ff */
[----:B------:R0:W-:Y:S01]  /*51b0*/  STG.E.U16 desc[UR36][R10.64+0xf2], R18 ;  /* 0x0000f2120a007986 */ /* 0x0001e2000c101524 */
[----:B------:R-:W-:Y:S05]  /*51c0*/  BRA `(.L_x_163) ;  /* 0x0000001000987947 */ /* 0x000fea0003800000 */
.L_x_38:
[----:B------:R-:W-:Y:S01]  /*51d0*/  ISETP.GT.AND P3, PT, R3, 0x1, PT ;  /* 0x000000010300780c */ /* 0x000fe20003f64270 */
[----:B------:R-:W-:Y:S01]  /*51e0*/  ULDC.64 UR4, c[0x0][0x5c0] ;  /* 0x0001700000047ab9 */ /* 0x000fe20000000a00 */
[-C--:B------:R-:W-:Y:S01]  /*51f0*/  FMUL R24, R24, R90.reuse ;  /* 0x0000005a18187220 */ /* 0x080fe20000400000 */
[----:B------:R-:W-:Y:S01]  /*5200*/  LEA R4, P4, R106, UR4, 0x1 ;  /* 0x000000046a047c11 */ /* 0x000fe2000f8808ff */
[-C--:B------:R-:W-:Y:S01]  /*5210*/  FMUL R25, R25, R90.reuse ;  /* 0x0000005a19197220 */ /* 0x080fe20000400000 */
[----:B------:R-:W-:Y:S01]  /*5220*/  ISETP.GT.AND P0, PT, R0, RZ, P3 ;  /* 0x000000ff0000720c */ /* 0x000fe20001f04270 */
[----:B------:R-:W-:Y:S01]  /*5230*/  FMUL R26, R26, R90 ;  /* 0x0000005a1a1a7220 */ /* 0x000fe20000400000 */
[----:B------:R-:W-:Y:S01]  /*5240*/  F2FP.F16.F32.PACK_AB R24, RZ, R24 ;  /* 0x00000018ff18723e */ /* 0x000fe200000000ff */
[-C--:B------:R-:W-:Y:S01]  /*5250*/  FMUL R27, R27, R90.reuse ;  /* 0x0000005a1b1b7220 */ /* 0x080fe20000400000 */
[----:B------:R-:W-:Y:S01]  /*5260*/  LEA.HI.X R5, R106, UR5, R115, 0x1, P4 ;  /* 0x000000056a057c11 */ /* 0x000fe2000a0f0c73 */
[-C--:B------:R-:W-:Y:S01]  /*5270*/  FMUL R28, R28, R90.reuse ;  /* 0x0000005a1c1c7220 */ /* 0x080fe20000400000 */
[----:B------:R-:W-:Y:S01]  /*5280*/  F2FP.F16.F32.PACK_AB R25, RZ, R25 ;  /* 0x00000019ff19723e */ /* 0x000fe200000000ff */
[-C--:B------:R-:W-:Y:S01]  /*5290*/  FMUL R29, R29, R90.reuse ;  /* 0x0000005a1d1d7220 */ /* 0x080fe20000400000 */
[----:B------:R-:W-:Y:S01]  /*52a0*/  ISETP.GT.AND P2, PT, R0, 0x8, P2 ;  /* 0x000000080000780c */ /* 0x000fe20001744270 */
[----:B------:R-:W-:Y:S01]  /*52b0*/  @P1 STG.E.U16 desc[UR36][R4.64], R24 ;  /* 0x0000001804001986 */ /* 0x000fe2000c101524 */
[----:B------:R-:W-:Y:S01]  /*52c0*/  ISETP.GT.AND P1, PT, R3, 0x8, PT ;  /* 0x000000080300780c */ /* 0x000fe20003f24270 */
[----:B------:R-:W-:Y:S01]  /*52d0*/  FMUL R30, R30, R90 ;  /* 0x0000005a1e1e7220 */ /* 0x000fe20000400000 */
[C---:B------:R-:W-:Y:S01]  /*52e0*/  SHF.L.U64.HI R7, R96.reuse, 0x1, R97 ;  /* 0x0000000160077819 */ /* 0x040fe20000010261 */
[----:B------:R-:W-:Y:S01]  /*52f0*/  @P0 STG.E.U16 desc[UR36][R4.64+0x2], R25 ;  /* 0x0000021904000986 */ /* 0x000fe2000c101524 */
[----:B------:R-:W-:Y:S01]  /*5300*/  LEA R6, P5, R96, R4, 0x1 ;  /* 0x0000000460067211 */ /* 0x000fe200078a08ff */
[-C--:B------:R-:W-:Y:S01]  /*5310*/  FMUL R31, R31, R90.reuse ;  /* 0x0000005a1f1f7220 */ /* 0x080fe20000400000 */
[----:B------:R-:W-:Y:S01]  /*5320*/  ISETP.GT.AND P3, PT, R0, 0x8, P3 ;  /* 0x000000080000780c */ /* 0x000fe20001f64270 */
[-C--:B------:R-:W-:Y:S01]  /*5330*/  FMUL R32, R32, R90.reuse ;  /* 0x0000005a20207220 */ /* 0x080fe20000400000 */
[----:B------:R-:W-:Y:S01]  /*5340*/  ISETP.GT.AND P0, PT, R3, 0x9, PT ;  /* 0x000000090300780c */ /* 0x000fe20003f04270 */
[----:B------:R-:W-:Y:S01]  /*5350*/  IMAD.X R7, R7, 0x1, R5, P5 ;  /* 0x0000000107077824 */ /* 0x000fe200028e0605 */
[----:B------:R-:W-:Y:S01]  /*5360*/  ISETP.GT.AND P4, PT, R0, RZ, P1 ;  /* 0x000000ff0000720c */ /* 0x000fe20000f84270 */
[----:B------:R-:W-:Y:S01]  /*5370*/  FMUL R33, R33, R90 ;  /* 0x0000005a21217220 */ /* 0x000fe20000400000 */
[----:B------:R-:W-:Y:S01]  /*5380*/  F2FP.F16.F32.PACK_AB R26, RZ, R26 ;  /* 0x0000001aff1a723e */ /* 0x000fe200000000ff */
[-C--:B------:R-:W-:Y:S01]  /*5390*/  FMUL R34, R34, R90.reuse ;  /* 0x0000005a22227220 */ /* 0x080fe20000400000 */
[----:B------:R-:W-:Y:S01]  /*53a0*/  ISETP.GT.AND P5, PT, R0, RZ, P0 ;  /* 0x000000ff0000720c */ /* 0x000fe200007a4270 */
[----:B------:R-:W-:Y:S01]  /*53b0*/  FMUL R35, R35, R90 ;  /* 0x0000005a23237220 */ /* 0x000fe20000400000 */
[----:B------:R-:W-:Y:S01]  /*53c0*/  F2FP.F16.F32.PACK_AB R27, RZ, R27 ;  /* 0x0000001bff1b723e */ /* 0x000fe200000000ff */
[----:B------:R-:W-:Y:S01]  /*53d0*/  @P2 STG.E.U16 desc[UR36][R6.64], R26 ;  /* 0x0000001a06002986 */ /* 0x000fe2000c101524 */
[----:B------:R-:W-:Y:S01]  /*53e0*/  F2FP.F16.F32.PACK_AB R28, RZ, R28 ;  /* 0x0000001cff1c723e */ /* 0x000fe200000000ff */
[-C--:B------:R-:W-:Y:S01]  /*53f0*/  FMUL R36, R36, R90.reuse ;  /* 0x0000005a24247220 */ /* 0x080fe20000400000 */
[C---:B------:R-:W-:Y:S01]  /*5400*/  ISETP.GT.AND P2, PT, R0.reuse, 0x8, P1 ;  /* 0x000000080000780c */ /* 0x040fe20000f44270 */
[----:B------:R-:W-:Y:S01]  /*5410*/  @P3 STG.E.U16 desc[UR36][R6.64+0x2], R27 ;  /* 0x0000021b06003986 */ /* 0x000fe2000c101524 */
[----:B------:R-:W-:Y:S01]  /*5420*/  ISETP.GT.AND P1, PT, R3, 0x10, PT ;  /* 0x000000100300780c */ /* 0x000fe20003f24270 */
[-C--:B------:R-:W-:Y:S01]  /*5430*/  FMUL R37, R37, R90.reuse ;  /* 0x0000005a25257220 */ /* 0x080fe20000400000 */
[----:B------:R-:W-:Y:S01]  /*5440*/  F2FP.F16.F32.PACK_AB R29, RZ, R29 ;  /* 0x0000001dff1d723e */ /* 0x000fe200000000ff */
[----:B------:R-:W-:Y:S01]  /*5450*/  @P4 STG.E.U16 desc[UR36][R4.64+0x10], R28 ;  /* 0x0000101c04004986 */ /* 0x000fe2000c101524 */
[----:B------:R-:W-:Y:S01]  /*5460*/  ISETP.GT.AND P3, PT, R0, 0x8, P0 ;  /* 0x000000080000780c */ /* 0x000fe20000764270 */
[-C--:B------:R-:W-:Y:S01]  /*5470*/  FMUL R38, R38, R90.reuse ;  /* 0x0000005a26267220 */ /* 0x080fe20000400000 */
[----:B------:R-:W-:Y:S01]  /*5480*/  ISETP.GT.AND P0, PT, R3, 0x11, PT ;  /* 0x000000110300780c */ /* 0x000fe20003f04270 */
[----:B------:R-:W-:Y:S01]  /*5490*/  @P5 STG.E.U16 desc[UR36][R4.64+0x12], R29 ;  /* 0x0000121d04005986 */ /* 0x000fe2000c101524 */
        /* <DEDUP_REMOVED lines=162> */
[----:B------:R-:W-:-:S02]  /*5ec0*/  F2FP.F16.F32.PACK_AB R62, RZ, R62 ;  /* 0x0000003eff3e723e */ /* 0x000fc400000000ff */
[C---:B------:R-:W-:Y:S02]  /*5ed0*/  ISETP.GT.AND P5, PT, R0.reuse, RZ, P0 ;  /* 0x000000ff0000720c */ /* 0x040fe400007a4270 */
[----:B------:R-:W-:Y:S01]  /*5ee0*/  F2FP.F16.F32.PACK_AB R63, RZ, R63 ;  /* 0x0000003fff3f723e */ /* 0x000fe200000000ff */
[----:B------:R-:W-:Y:S01]  /*5ef0*/  @P2 STG.E.U16 desc[UR36][R6.64+0x90], R62 ;  /* 0x0000903e06002986 */ /* 0x000fe2000c101524 */
[----:B------:R-:W-:Y:S02]  /*5f00*/  F2FP.F16.F32.PACK_AB R64, RZ, R64 ;  /* 0x00000040ff40723e */ /* 0x000fe400000000ff */
[C---:B------:R-:W-:Y:S01]  /*5f10*/  ISETP.GT.AND P2, PT, R0.reuse, 0x8, P1 ;  /* 0x000000080000780c */ /* 0x040fe20000f44270 */
[----:B------:R-:W-:Y:S01]  /*5f20*/  @P3 STG.E.U16 desc[UR36][R6.64+0x92], R63 ;  /* 0x0000923f06003986 */ /* 0x000fe2000c101524 */
[----:B------:R-:W-:Y:S02]  /*5f30*/  ISETP.GT.AND P1, PT, R3, 0x58, PT ;  /* 0x000000580300780c */ /* 0x000fe40003f24270 */
[----:B------:R-:W-:Y:S01]  /*5f40*/  F2FP.F16.F32.PACK_AB R65, RZ, R65 ;  /* 0x00000041ff41723e */ /* 0x000fe200000000ff */
[----:B------:R-:W-:Y:S01]  /*5f50*/  @P4 STG.E.U16 desc[UR36][R4.64+0xa0], R64 ;  /* 0x0000a04004004986 */ /* 0x000fe2000c101524 */
[----:B------:R-:W-:-:S02]  /*5f60*/  ISETP.GT.AND P3, PT, R0, 0x8, P0 ;  /* 0x000000080000780c */ /* 0x000fc40000764270 */
[----:B------:R-:W-:Y:S01]  /*5f70*/  ISETP.GT.AND P0, PT, R3, 0x59, PT ;  /* 0x000000590300780c */ /* 0x000fe20003f04270 */
[----:B------:R-:W-:Y:S01]  /*5f80*/  @P5 STG.E.U16 desc[UR36][R4.64+0xa2], R65 ;  /* 0x0000a24104005986 */ /* 0x000fe2000c101524 */
[C---:B------:R-:W-:Y:S02]  /*5f90*/  ISETP.GT.AND P4, PT, R0.reuse, RZ, P1 ;  /* 0x000000ff0000720c */ /* 0x040fe40000f84270 */
[----:B------:R-:W-:Y:S02]  /*5fa0*/  F2FP.F16.F32.PACK_AB R66, RZ, R66 ;  /* 0x00000042ff42723e */ /* 0x000fe400000000ff */
[----:B------:R-:W-:Y:S02]  /*5fb0*/  ISETP.GT.AND P5, PT, R0, RZ, P0 ;  /* 0x000000ff0000720c */ /* 0x000fe400007a4270 */
[----:B------:R-:W-:Y:S01]  /*5fc0*/  F2FP.F16.F32.PACK_AB R67, RZ, R67 ;  /* 0x00000043ff43723e */ /* 0x000fe200000000ff */
[----:B------:R-:W-:Y:S01]  /*5fd0*/  @P2 STG.E.U16 desc[UR36][R6.64+0xa0], R66 ;  /* 0x0000a04206002986 */ /* 0x000fe2000c101524 */
[----:B------:R-:W-:-:S02]  /*5fe0*/  F2FP.F16.F32.PACK_AB R68, RZ, R68 ;  /* 0x00000044ff44723e */ /* 0x000fc400000000ff */
[C---:B------:R-:W-:Y:S01]  /*5ff0*/  ISETP.GT.AND P2, PT, R0.reuse, 0x8, P1 ;  /* 0x000000080000780c */ /* 0x040fe20000f44270 */
[----:B------:R-:W-:Y:S01]  /*6000*/  @P3 STG.E.U16 desc[UR36][R6.64+0xa2], R67 ;  /* 0x0000a24306003986 */ /* 0x000fe2000c101524 */
[C---:B------:R-:W-:Y:S02]  /*6010*/  ISETP.GT.AND P1, PT, R3.reuse, 0x60, PT ;  /* 0x000000600300780c */ /* 0x040fe40003f24270 */
[----:B------:R-:W-:Y:S01]  /*6020*/  F2FP.F16.F32.PACK_AB R69, RZ, R69 ;  /* 0x00000045ff45723e */ /* 0x000fe200000000ff */
[----:B------:R-:W-:Y:S01]  /*6030*/  @P4 STG.E.U16 desc[UR36][R4.64+0xb0], R68 ;  /* 0x0000b04404004986 */ /* 0x000fe2000c101524 */
[C---:B------:R-:W-:Y:S02]  /*6040*/  ISETP.GT.AND P3, PT, R0.reuse, 0x8, P0 ;  /* 0x000000080000780c */ /* 0x040fe40000764270 */
[----:B------:R-:W-:Y:S01]  /*6050*/  ISETP.GT.AND P0, PT, R3, 0x61, PT ;  /* 0x000000610300780c */ /* 0x000fe20003f04270 */
[----:B------:R-:W-:Y:S01]  /*6060*/  @P5 STG.E.U16 desc[UR36][R4.64+0xb2], R69 ;  /* 0x0000b24504005986 */ /* 0x000fe2000c101524 */
[----:B------:R-:W-:-:S02]  /*6070*/  ISETP.GT.AND P4, PT, R0, RZ, P1 ;  /* 0x000000ff0000720c */ /* 0x000fc40000f84270 */
[C---:B------:R-:W-:Y:S02]  /*6080*/  ISETP.GT.AND P5, PT, R0.reuse, RZ, P0 ;  /* 0x000000ff0000720c */ /* 0x040fe400007a4270 */
[----:B------:R-:W-:Y:S02]  /*6090*/  F2FP.F16.F32.PACK_AB R70, RZ, R70 ;  /* 0x00000046ff46723e */ /* 0x000fe400000000ff */
[----:B------:R-:W-:Y:S02]  /*60a0*/  F2FP.F16.F32.PACK_AB R71, RZ, R71 ;  /* 0x00000047ff47723e */ /* 0x000fe400000000ff */
[----:B------:R-:W-:Y:S01]  /*60b0*/  F2FP.F16.F32.PACK_AB R72, RZ, R72 ;  /* 0x00000048ff48723e */ /* 0x000fe200000000ff */
[----:B------:R-:W-:Y:S01]  /*60c0*/  @P2 STG.E.U16 desc[UR36][R6.64+0xb0], R70 ;  /* 0x0000b04606002986 */ /* 0x000fe2000c101524 */
[----:B------:R-:W-:Y:S02]  /*60d0*/  F2FP.F16.F32.PACK_AB R73, RZ, R73 ;  /* 0x00000049ff49723e */ /* 0x000fe400000000ff */
[C---:B------:R-:W-:Y:S01]  /*60e0*/  ISETP.GT.AND P1, PT, R0.reuse, 0x8, P1 ;  /* 0x000000080000780c */ /* 0x040fe20000f24270 */
[----:B------:R-:W-:Y:S01]  /*60f0*/  @P3 STG.E.U16 desc[UR36][R6.64+0xb2], R71 ;  /* 0x0000b24706003986 */ /* 0x000fe2000c101524 */
[----:B------:R-:W-:-:S02]  /*6100*/  ISETP.GT.AND P2, PT, R0, 0x8, P0 ;  /* 0x000000080000780c */ /* 0x000fc40000744270 */
[----:B------:R-:W-:Y:S01]  /*6110*/  F2FP.F16.F32.PACK_AB R74, RZ, R74 ;  /* 0x0000004aff4a723e */ /* 0x000fe200000000ff */
[----:B------:R-:W-:Y:S01]  /*6120*/  @P4 STG.E.U16 desc[UR36][R4.64+0xc0], R72 ;  /* 0x0000c04804004986 */ /* 0x000fe2000c101524 */
[C---:B------:R-:W-:Y:S02]  /*6130*/  ISETP.GT.AND P4, PT, R3.reuse, 0x68, PT ;  /* 0x000000680300780c */ /* 0x040fe40003f84270 */
[----:B------:R-:W-:Y:S01]  /*6140*/  ISETP.GT.AND P0, PT, R3, 0x69, PT ;  /* 0x000000690300780c */ /* 0x000fe20003f04270 */
[----:B------:R-:W-:Y:S01]  /*6150*/  @P5 STG.E.U16 desc[UR36][R4.64+0xc2], R73 ;  /* 0x0000c24904005986 */ /* 0x000fe2000c101524 */
[----:B------:R-:W-:Y:S02]  /*6160*/  ISETP.GT.AND P5, PT, R0, RZ, P4 ;  /* 0x000000ff0000720c */ /* 0x000fe400027a4270 */
[----:B------:R-:W-:Y:S01]  /*6170*/  F2FP.F16.F32.PACK_AB R75, RZ, R75 ;  /* 0x0000004bff4b723e */ /* 0x000fe200000000ff */
[----:B------:R-:W-:Y:S01]  /*6180*/  @P1 STG.E.U16 desc[UR36][R6.64+0xc0], R74 ;  /* 0x0000c04a06001986 */ /* 0x000fe2000c101524 */
[----:B------:R-:W-:-:S02]  /*6190*/  F2FP.F16.F32.PACK_AB R76, RZ, R76 ;  /* 0x0000004cff4c723e */ /* 0x000fc400000000ff */
[C---:B------:R-:W-:Y:S01]  /*61a0*/  ISETP.GT.AND P3, PT, R0.reuse, RZ, P0 ;  /* 0x000000ff0000720c */ /* 0x040fe20000764270 */
[----:B------:R-:W-:Y:S01]  /*61b0*/  @P2 STG.E.U16 desc[UR36][R6.64+0xc2], R75 ;  /* 0x0000c24b06002986 */ /* 0x000fe2000c101524 */
[C---:B------:R-:W-:Y:S02]  /*61c0*/  ISETP.GT.AND P4, PT, R0.reuse, 0x8, P4 ;  /* 0x000000080000780c */ /* 0x040fe40002784270 */
[----:B------:R-:W-:Y:S02]  /*61d0*/  F2FP.F16.F32.PACK_AB R77, RZ, R77 ;  /* 0x0000004dff4d723e */ /* 0x000fe400000000ff */
[----:B------:R-:W-:Y:S01]  /*61e0*/  F2FP.F16.F32.PACK_AB R78, RZ, R78 ;  /* 0x0000004eff4e723e */ /* 0x000fe200000000ff */
[----:B------:R-:W-:Y:S01]  /*61f0*/  @P5 STG.E.U16 desc[UR36][R4.64+0xd0], R76 ;  /* 0x0000d04c04005986 */ /* 0x000fe2000c101524 */
[----:B------:R-:W-:Y:S02]  /*6200*/  ISETP.GT.AND P5, PT, R0, 0x8, P0 ;  /* 0x000000080000780c */ /* 0x000fe400007a4270 */
[----:B------:R-:W-:-:S02]  /*6210*/  F2FP.F16.F32.PACK_AB R79, RZ, R79 ;  /* 0x0000004fff4f723e */ /* 0x000fc400000000ff */
[C---:B------:R-:W-:Y:S01]  /*6220*/  ISETP.GT.AND P2, PT, R3.reuse, 0x71, PT ;  /* 0x000000710300780c */ /* 0x040fe20003f44270 */
[----:B------:R-:W-:Y:S01]  /*6230*/  @P3 STG.E.U16 desc[UR36][R4.64+0xd2], R77 ;  /* 0x0000d24d04003986 */ /* 0x000fe2000c101524 */
[----:B------:R-:W-:Y:S02]  /*6240*/  ISETP.GT.AND P3, PT, R3, 0x70, PT ;  /* 0x000000700300780c */ /* 0x000fe40003f64270 */
[----:B------:R-:W-:Y:S01]  /*6250*/  F2FP.F16.F32.PACK_AB R80, RZ, R80 ;  /* 0x00000050ff50723e */ /* 0x000fe200000000ff */
[----:B------:R-:W-:Y:S01]  /*6260*/  @P4 STG.E.U16 desc[UR36][R6.64+0xd0], R78 ;  /* 0x0000d04e06004986 */ /* 0x000fe2000c101524 */
[C---:B------:R-:W-:Y:S02]  /*6270*/  ISETP.GT.AND P4, PT, R0.reuse, RZ, P2 ;  /* 0x000000ff0000720c */ /* 0x040fe40001784270 */
[----:B------:R-:W-:Y:S01]  /*6280*/  F2FP.F16.F32.PACK_AB R81, RZ, R81 ;  /* 0x00000051ff51723e */ /* 0x000fe200000000ff */
[----:B------:R-:W-:Y:S01]  /*6290*/  @P5 STG.E.U16 desc[UR36][R6.64+0xd2], R79 ;  /* 0x0000d24f06005986 */ /* 0x000fe2000c101524 */
[----:B------:R-:W-:-:S02]  /*62a0*/  ISETP.GT.AND P5, PT, R0, RZ, P3 ;  /* 0x000000ff0000720c */ /* 0x000fc40001fa4270 */
[C---:B------:R-:W-:Y:S02]  /*62b0*/  ISETP.GT.AND P1, PT, R3.reuse, 0x78, PT ;  /* 0x000000780300780c */ /* 0x040fe40003f24270 */
[----:B------:R-:W-:Y:S02]  /*62c0*/  ISETP.GT.AND P0, PT, R3, 0x79, PT ;  /* 0x000000790300780c */ /* 0x000fe40003f04270 */
[C---:B------:R-:W-:Y:S02]  /*62d0*/  ISETP.GT.AND P3, PT, R0.reuse, 0x8, P3 ;  /* 0x000000080000780c */ /* 0x040fe40001f64270 */
[C---:B------:R-:W-:Y:S02]  /*62e0*/  ISETP.GT.AND P2, PT, R0.reuse, 0x8, P2 ;  /* 0x000000080000780c */ /* 0x040fe40001744270 */
[----:B------:R-:W-:Y:S02]  /*62f0*/  F2FP.F16.F32.PACK_AB R82, RZ, R82 ;  /* 0x00000052ff52723e */ /* 0x000fe400000000ff */
[----:B------:R-:W-:Y:S01]  /*6300*/  F2FP.F16.F32.PACK_AB R83, RZ, R83 ;  /* 0x00000053ff53723e */ /* 0x000fe200000000ff */
[----:B------:R-:W-:Y:S01]  /*6310*/  @P5 STG.E.U16 desc[UR36][R4.64+0xe0], R80 ;  /* 0x0000e05004005986 */ /* 0x000fe2000c101524 */
[----:B------:R-:W-:-:S02]  /*6320*/  ISETP.GT.AND P5, PT, R0, RZ, P0 ;  /* 0x000000ff0000720c */ /* 0x000fc400007a4270 */
[C---:B------:R-:W-:Y:S01]  /*6330*/  ISETP.GT.AND P0, PT, R0.reuse, 0x8, P0 ;  /* 0x000000080000780c */ /* 0x040fe20000704270 */
[----:B------:R-:W-:Y:S01]  /*6340*/  @P4 STG.E.U16 desc[UR36][R4.64+0xe2], R81 ;  /* 0x0000e25104004986 */ /* 0x000fe2000c101524 */
[C---:B------:R-:W-:Y:S02]  /*6350*/  ISETP.GT.AND P4, PT, R0.reuse, RZ, P1 ;  /* 0x000000ff0000720c */ /* 0x040fe40000f84270 */
[----:B------:R-:W-:Y:S01]  /*6360*/  ISETP.GT.AND P1, PT, R0, 0x8, P1 ;  /* 0x000000080000780c */ /* 0x000fe20000f24270 */
[----:B------:R-:W-:Y:S01]  /*6370*/  @P3 STG.E.U16 desc[UR36][R6.64+0xe0], R82 ;  /* 0x0000e05206003986 */ /* 0x000fe2000c101524 */
[----:B------:R-:W-:Y:S02]  /*6380*/  F2FP.F16.F32.PACK_AB R84, RZ, R84 ;  /* 0x00000054ff54723e */ /* 0x000fe400000000ff */
[----:B------:R-:W-:Y:S01]  /*6390*/  F2FP.F16.F32.PACK_AB R85, RZ, R85 ;  /* 0x00000055ff55723e */ /* 0x000fe200000000ff */
[----:B------:R-:W-:Y:S01]  /*63a0*/  @P2 STG.E.U16 desc[UR36][R6.64+0xe2], R83 ;  /* 0x0000e25306002986 */ /* 0x000fe2000c101524 */
[----:B------:R-:W-:-:S02]  /*63b0*/  F2FP.F16.F32.PACK_AB R86, RZ, R86 ;  /* 0x00000056ff56723e */ /* 0x000fc400000000ff */
[----:B------:R-:W-:-:S03]  /*63c0*/  F2FP.F16.F32.PACK_AB R87, RZ, R87 ;  /* 0x00000057ff57723e */ /* 0x000fc600000000ff */
[----:B------:R-:W-:Y:S04]  /*63d0*/  @P4 STG.E.U16 desc[UR36][R4.64+0xf0], R84 ;  /* 0x0000f05404004986 */ /* 0x000fe8000c101524 */
[----:B------:R0:W-:Y:S02]  /*63e0*/  @P5 STG.E.U16 desc[UR36][R4.64+0xf2], R85 ;  /* 0x0000f25504005986 */ /* 0x0001e4000c101524 */
[----:B0-----:R-:W-:Y:S02]  /*63f0*/  @P1 IMAD.MOV.U32 R4, RZ, RZ, R6 ;  /* 0x000000ffff041224 */ /* 0x001fe400078e0006 */
[----:B------:R-:W-:-:S05]  /*6400*/  @P1 IMAD.MOV.U32 R5, RZ, RZ, R7 ;  /* 0x000000ffff051224 */ /* 0x000fca00078e0007 */
[----:B------:R0:W-:Y:S04]  /*6410*/  @P1 STG.E.U16 desc[UR36][R4.64+0xf0], R86 ;  /* 0x0000f05604001986 */ /* 0x0001e8000c101524 */
[----:B------:R0:W-:Y:S02]  /*6420*/  @P0 STG.E.U16 desc[UR36][R6.64+0xf2], R87 ;  /* 0x0000f25706000986 */ /* 0x0001e4000c101524 */
.L_x_163:
[----:B------:R-:W-:Y:S05]  /*6430*/  BSYNC B0 ;  /* 0x0000000000007941 */ /* 0x000fea0003800000 */
.L_x_37:
[----:B0-----:R-:W2:Y:S01]  /*6440*/  LDL.64 R4, [R1] ;  /* 0x0000000001047983 */ /* 0x001ea20000100a00 */
[----:B------:R-:W-:Y:S01]  /*6450*/  ULDC.64 UR4, c[0x0][0x650] ;  /* 0x0001940000047ab9 */ /* 0x000fe20000000a00 */
[----:B------:R-:W-:Y:S02]  /*6460*/  IMAD.U32 R0, RZ, RZ, UR44 ;  /* 0x0000002cff007e24 */ /* 0x000fe4000f8e00ff */
[----:B------:R-:W-:Y:S02]  /*6470*/  IMAD.MOV.U32 R22, RZ, RZ, -0x1 ;  /* 0xffffffffff167424 */ /* 0x000fe400078e00ff */
[----:B------:R0:W-:Y:S01]  /*6480*/  SYNCS.ARRIVE.TRANS64.A1T0 RZ, [R0+UR46], RZ ;  /* 0x000000ff00ff79a7 */ /* 0x0001e2000810002e */
[----:B-----5:R-:W-:Y:S02]  /*6490*/  IMAD.MOV.U32 R18, RZ, RZ, -0x1 ;  /* 0xffffffffff127424 */ /* 0x020fe400078e00ff */
[----:B------:R-:W-:Y:S01]  /*64a0*/  IMAD.MOV.U32 R19, RZ, RZ, -0x1 ;  /* 0xffffffffff137424 */ /* 0x000fe200078e00ff */
[----:B0-----:R-:W-:-:S02]  /*64b0*/  PRMT R0, RZ, 0x7610, R0 ;  /* 0x00007610ff007816 */ /* 0x001fc40000000000 */
[----:B--2---:R-:W-:-:S05]  /*64c0*/  LEA R16, P0, R4, R16, 0x1 ;  /* 0x0000001004107211 */ /* 0x004fca00078008ff */
[----:B------:R-:W-:Y:S01]  /*64d0*/  IMAD.X R17, R100, 0x1, R17, P0 ;  /* 0x0000000164117824 */ /* 0x000fe200000e0611 */
[----:B------:R-:W-:-:S04]  /*64e0*/  ISETP.GE.U32.AND P0, PT, R16, UR4, PT ;  /* 0x0000000410007c0c */ /* 0x000fc8000bf06070 */
[----:B------:R-:W-:-:S13]  /*64f0*/  ISETP.GE.U32.AND.EX P0, PT, R17, UR5, PT, P0 ;  /* 0x0000000511007c0c */ /* 0x000fda000bf06100 */
[----:B------:R-:W-:Y:S05]  /*6500*/  @P0 BRA `(.L_x_164) ;  /* 0x00000004004c0947 */ /* 0x000fea0003800000 */
[----:B-1----:R-:W0:Y:S01]  /*6510*/  LDC.64 R10, c[0x0][0x628] ;  /* 0x00018a00ff0a7b82 */ /* 0x002e220000000a00 */
[----:B------:R-:W1:Y:S01]  /*6520*/  S2R R12, SR_CTAID.X ;  /* 0x00000000000c7919 */ /* 0x000e620000002500 */
[----:B------:R-:W-:Y:S02]  /*6530*/  IMAD.MOV.U32 R8, RZ, RZ, R16 ;  /* 0x000000ffff087224 */ /* 0x000fe400078e0010 */
[----:B------:R-:W-:Y:S01]  /*6540*/  IMAD.MOV.U32 R9, RZ, RZ, R17 ;  /* 0x000000ffff097224 */ /* 0x000fe200078e0011 */
[----:B------:R-:W2:Y:S03]  /*6550*/  S2R R18, SR_CTAID.Y ;  /* 0x0000000000127919 */ /* 0x000ea60000002600 */
[----:B------:R-:W1:Y:S08]  /*6560*/  LDC R0, c[0x0][0x630] ;  /* 0x00018c00ff007b82 */ /* 0x000e700000000800 */
[----:B------:R-:W1:Y:S01]  /*6570*/  LDC.64 R14, c[0x0][0x620] ;  /* 0x00018800ff0e7b82 */ /* 0x000e620000000a00 */
[----:B0-----:R-:W-:-:S04]  /*6580*/  ISETP.NE.U32.AND P0, PT, R10, RZ, PT ;  /* 0x000000ff0a00720c */ /* 0x001fc80003f05070 */
[----:B------:R-:W-:-:S13]  /*6590*/  ISETP.NE.AND.EX P0, PT, R11, RZ, PT, P0 ;  /* 0x000000ff0b00720c */ /* 0x000fda0003f05300 */
[----:B-12---:R-:W-:Y:S05]  /*65a0*/  @!P0 BRA `(.L_x_165) ;  /* 0x0000000000288947 */ /* 0x006fea0003800000 */
[----:B------:R-:W0:Y:S02]  /*65b0*/  LDC R3, c[0x0][0x634] ;  /* 0x00018d00ff037b82 */ /* 0x000e240000000800 */
[----:B0-----:R-:W-:-:S05]  /*65c0*/  IADD3 R3, P0, R16, R3, RZ ;  /* 0x0000000310037210 */ /* 0x001fca0007f1e0ff */
[----:B------:R-:W-:-:S04]  /*65d0*/  IMAD.X R13, RZ, RZ, R17, P0 ;  /* 0x000000ffff0d7224 */ /* 0x000fc800000e0611 */
[----:B------:R-:W-:-:S04]  /*65e0*/  IMAD.WIDE.U32 R4, R13, R10, RZ ;  /* 0x0000000a0d047225 */ /* 0x000fc800078e00ff */
[----:B---34-:R-:W-:-:S04]  /*65f0*/  IMAD.WIDE.U32 R6, P0, R3, R11, R4 ;  /* 0x0000000b03067225 */ /* 0x018fc80007800004 */
[----:B------:R-:W-:-:S04]  /*6600*/  IMAD.WIDE.U32 R4, R3, R10, RZ ;  /* 0x0000000a03047225 */ /* 0x000fc800078e00ff */
[----:B------:R-:W-:Y:S01]  /*6610*/  IMAD.X R9, RZ, RZ, RZ, P0 ;  /* 0x000000ffff097224 */ /* 0x000fe200000e06ff */
[----:B------:R-:W-:Y:S01]  /*6620*/  IADD3 RZ, P0, R5, R6, RZ ;  /* 0x0000000605ff7210 */ /* 0x000fe20007f1e0ff */
[----:B------:R-:W-:-:S04]  /*6630*/  IMAD.MOV.U32 R8, RZ, RZ, R7 ;  /* 0x000000ffff087224 */ /* 0x000fc800078e0007 */
[----:B------:R-:W-:-:S08]  /*6640*/  IMAD.WIDE.U32.X R8, R13, R11, R8, P0 ;  /* 0x0000000b0d087225 */ /* 0x000fd000000e0408 */
.L_x_165:
[-CC-:B------:R-:W-:Y:S01]  /*6650*/  SHF.R.U64 R19, R8, R0.reuse, R9.reuse ;  /* 0x0000000008137219 */ /* 0x180fe20000001209 */
[----:B------:R-:W0:Y:S01]  /*6660*/  LDC.64 R24, c[0x0][0x640] ;  /* 0x00019000ff187b82 */ /* 0x000e220000000a00 */
[----:B------:R-:W-:Y:S01]  /*6670*/  SHF.R.U32.HI R0, RZ, R0, R9 ;  /* 0x00000000ff007219 */ /* 0x000fe20000011609 */
[----:B------:R-:W-:Y:S01]  /*6680*/  ULDC UR4, c[0x0][0x150] ;  /* 0x0000540000047ab9 */ /* 0x000fe20000000800 */
[----:B------:R-:W-:Y:S02]  /*6690*/  IADD3 R3, P0, RZ, -R19, RZ ;  /* 0x80000013ff037210 */ /* 0x000fe40007f1e0ff */
[----:B---34-:R-:W-:-:S03]  /*66a0*/  I2FP.F32.U32 R7, R12 ;  /* 0x0000000c00077245 */ /* 0x018fc60000201000 */
[----:B------:R-:W1:Y:S01]  /*66b0*/  LDC R6, c[0x0][0x618] ;  /* 0x00018600ff067b82 */ /* 0x000e620000000800 */
[----:B------:R-:W-:Y:S02]  /*66c0*/  IMAD.X R5, RZ, RZ, ~R0, P0 ;  /* 0x000000ffff057224 */ /* 0x000fe400000e0e00 */
[----:B------:R-:W-:Y:S01]  /*66d0*/  FMUL R7, R7, UR4 ;  /* 0x0000000407077c20 */ /* 0x000fe20008400000 */
[----:B------:R-:W-:Y:S01]  /*66e0*/  ULDC UR4, c[0x0][0x154] ;  /* 0x0000550000047ab9 */ /* 0x000fe20000000800 */
[-C--:B------:R-:W-:Y:S02]  /*66f0*/  IMAD R0, R5, R14.reuse, RZ ;  /* 0x0000000e05007224 */ /* 0x080fe400078e02ff */
[C---:B------:R-:W-:Y:S01]  /*6700*/  IMAD.WIDE.U32 R4, R3.reuse, R14, R16 ;  /* 0x0000000e03047225 */ /* 0x040fe200078e0010 */
[----:B------:R-:W2:Y:S01]  /*6710*/  LDC R8, c[0x0][0x608] ;  /* 0x00018200ff087b82 */ /* 0x000ea20000000800 */
[----:B------:R-:W3:Y:S02]  /*6720*/  F2I.U32.TRUNC.NTZ R7, R7 ;  /* 0x0000000700077305 */ /* 0x000ee4000020f000 */
[----:B------:R-:W-:Y:S01]  /*6730*/  IMAD R3, R3, R15, R0 ;  /* 0x0000000f03037224 */ /* 0x000fe200078e0200 */
[----:B------:R-:W-:-:S03]  /*6740*/  I2FP.F32.U32 R0, R18 ;  /* 0x0000001200007245 */ /* 0x000fc60000201000 */
[----:B------:R-:W-:Y:S01]  /*6750*/  IMAD.IADD R3, R5, 0x1, R3 ;  /* 0x0000000105037824 */ /* 0x000fe200078e0203 */
[----:B------:R-:W4:Y:S01]  /*6760*/  LDC R11, c[0x0][0x658] ;  /* 0x00019600ff0b7b82 */ /* 0x000f220000000800 */
[----:B0-----:R-:W-:-:S04]  /*6770*/  ISETP.NE.U32.AND P0, PT, R24, RZ, PT ;  /* 0x000000ff1800720c */ /* 0x001fc80003f05070 */
[----:B------:R-:W-:-:S03]  /*6780*/  ISETP.NE.AND.EX P0, PT, R25, RZ, PT, P0 ;  /* 0x000000ff1900720c */ /* 0x000fc60003f05300 */
[----:B------:R-:W0:Y:S01]  /*6790*/  LDC R9, c[0x0][0x144] ;  /* 0x00005100ff097b82 */ /* 0x000e220000000800 */
[-C--:B-1----:R-:W-:Y:S01]  /*67a0*/  SHF.R.U64 R10, R4, R6.reuse, R3 ;  /* 0x00000006040a7219 */ /* 0x082fe20000001203 */
[----:B---3--:R-:W-:Y:S01]  /*67b0*/  IMAD.MOV R7, RZ, RZ, -R7 ;  /* 0x000000ffff077224 */ /* 0x008fe200078e0a07 */
[----:B------:R-:W-:Y:S01]  /*67c0*/  SHF.R.U32.HI R3, RZ, R6, R3 ;  /* 0x00000006ff037219 */ /* 0x000fe20000011603 */
[----:B------:R-:W-:-:S04]  /*67d0*/  FMUL R6, R0, UR4 ;  /* 0x0000000400067c20 */ /* 0x000fc80008400000 */
[----:B------:R-:W1:Y:S01]  /*67e0*/  LDC R21, c[0x0][0x148] ;  /* 0x00005200ff157b82 */ /* 0x000e620000000800 */
[----:B------:R3:W0:Y:S01]  /*67f0*/  F2I.U32.TRUNC.NTZ R14, R6 ;  /* 0x00000006000e7305 */ /* 0x000622000020f000 */
[-CC-:B--2---:R-:W-:Y:S02]  /*6800*/  SHF.R.U64 R13, R10, R8.reuse, R3.reuse ;  /* 0x000000080a0d7219 */ /* 0x184fe40000001203 */
[----:B------:R-:W-:-:S04]  /*6810*/  SHF.R.U32.HI R0, RZ, R8, R3 ;  /* 0x00000008ff007219 */ /* 0x000fc80000011603 */
[----:B------:R-:W2:Y:S01]  /*6820*/  LDC R20, c[0x0][0x648] ;  /* 0x00019200ff147b82 */ /* 0x000ea20000000800 */
[-CC-:B----4-:R-:W-:Y:S02]  /*6830*/  SHF.R.U64 R15, R13, R11.reuse, R0.reuse ;  /* 0x0000000b0d0f7219 */ /* 0x190fe40000001200 */
[----:B------:R-:W-:-:S03]  /*6840*/  SHF.R.U32.HI R5, RZ, R11, R0 ;  /* 0x0000000bff057219 */ /* 0x000fc60000011600 */
[----:B------:R-:W-:Y:S02]  /*6850*/  IMAD.MOV.U32 R4, RZ, RZ, R15 ;  /* 0x000000ffff047224 */ /* 0x000fe400078e000f */
[----:B------:R-:W4:Y:S01]  /*6860*/  LDC R26, c[0x0][0x638] ;  /* 0x00018e00ff1a7b82 */ /* 0x000f220000000800 */
[----:B0-----:R-:W-:-:S07]  /*6870*/  IMAD R22, R9, R7, R12 ;  /* 0x0000000709167224 */ /* 0x001fce00078e020c */
[----:B------:R-:W0:Y:S08]  /*6880*/  LDC R27, c[0x0][0x610] ;  /* 0x00018400ff1b7b82 */ /* 0x000e300000000800 */
[----:B------:R-:W0:Y:S01]  /*6890*/  LDC R28, c[0x0][0x600] ;  /* 0x00018000ff1c7b82 */ /* 0x000e220000000800 */
[----:B-123--:R-:W-:Y:S05]  /*68a0*/  @!P0 BRA `(.L_x_166) ;  /* 0x0000000000288947 */ /* 0x00efea0003800000 */
[----:B------:R-:W1:Y:S02]  /*68b0*/  LDC R0, c[0x0][0x64c] ;  /* 0x00019300ff007b82 */ /* 0x000e640000000800 */
[----:B-1----:R-:W-:-:S05]  /*68c0*/  IADD3 R3, P0, R15, R0, RZ ;  /* 0x000000000f037210 */ /* 0x002fca0007f1e0ff */
        /* <DEDUP_REMOVED lines=8> */
.L_x_166:
[----:B------:R-:W-:Y:S01]  /*6950*/  ISETP.NE.AND P0, PT, R2, 0x1, PT ;  /* 0x000000010200780c */ /* 0x000fe20003f05270 */
[----:B------:R-:W-:Y:S01]  /*6960*/  IMAD.MOV R14, RZ, RZ, -R14 ;  /* 0x000000ffff0e7224 */ /* 0x000fe200078e0a0e */
[----:B------:R-:W-:Y:S02]  /*6970*/  SHF.R.U64 R0, R4, R20, R5 ;  /* 0x0000001404007219 */ /* 0x000fe40000001205 */
[----:B------:R-:W-:Y:S02]  /*6980*/  LOP3.LUT R3, R13, R102, RZ, 0xc0, !PT ;  /* 0x000000660d037212 */ /* 0x000fe400078ec0ff */
[----:B------:R-:W-:Y:S01]  /*6990*/  LOP3.LUT R5, R10, R101, RZ, 0xc0, !PT ;  /* 0x000000650a057212 */ /* 0x000fe200078ec0ff */
[----:B------:R-:W-:Y:S02]  /*69a0*/  IMAD.MOV R4, RZ, RZ, -R0 ;  /* 0x000000ffff047224 */ /* 0x000fe400078e0a00 */
[----:B------:R-:W-:Y:S02]  /*69b0*/  IMAD R3, R98, R0, R3 ;  /* 0x0000000062037224 */ /* 0x000fe400078e0203 */
[----:B----4-:R-:W-:-:S02]  /*69c0*/  IMAD R0, R4, R26, R15 ;  /* 0x0000001a04007224 */ /* 0x010fc400078e020f */
[----:B------:R-:W-:Y:S02]  /*69d0*/  @P0 IMAD R22, R21, R14, R18 ;  /* 0x0000000e15160224 */ /* 0x000fe400078e0212 */
[----:B------:R-:W-:Y:S02]  /*69e0*/  IMAD.MOV.U32 R4, RZ, RZ, 0x1 ;  /* 0x00000001ff047424 */ /* 0x000fe400078e00ff */
[----:B0-----:R-:W-:Y:S02]  /*69f0*/  IMAD R22, R3, R27, R22 ;  /* 0x0000001b03167224 */ /* 0x001fe400078e0216 */
[----:B------:R-:W-:Y:S01]  /*6a00*/  IMAD R3, R0, R28, R5 ;  /* 0x0000001c00037224 */ /* 0x000fe200078e0205 */
[----:B------:R-:W-:-:S04]  /*6a10*/  PRMT R0, R4, 0x7610, R0 ;  /* 0x0000761004007816 */ /* 0x000fc80000000000 */
[----:B------:R-:W-:Y:S02]  /*6a20*/  SEL R18, R3, R22, !P0 ;  /* 0x0000001603127207 */ /* 0x000fe40004000000 */
[----:B------:R-:W-:-:S07]  /*6a30*/  SEL R22, R22, R3, !P0 ;  /* 0x0000000316167207 */ /* 0x000fce0004000000 */
.L_x_164:
[----:B------:R-:W-:Y:S01]  /*6a40*/  LOP3.LUT P0, RZ, R0, 0xff, RZ, 0xc0, !PT ;  /* 0x000000ff00ff7812 */ /* 0x000fe2000780c0ff */
[----:B------:R-:W-:Y:S01]  /*6a50*/  UIMAD.WIDE.U32 UR4, UR38, 0x38e38e39, URZ ;  /* 0x38e38e39260478a5 */ /* 0x000fe2000f8e003f */
[----:B------:R-:W-:-:S03]  /*6a60*/  LOP3.LUT R105, R105, 0x1, RZ, 0x3c, !PT ;  /* 0x0000000169697812 */ /* 0x000fc600078e3cff */
[----:B------:R-:W-:-:S04]  /*6a70*/  USHF.R.U32.HI UR4, URZ, 0x1, UR5 ;  /* 0x000000013f047899 */ /* 0x000fc80008011605 */
[----:B------:R-:W-:-:S04]  /*6a80*/  UIMAD UR38, UR4, -0x9, UR38 ;  /* 0xfffffff7042678a4 */ /* 0x000fc8000f8e0226 */
[----:B------:R-:W-:Y:S08]  /*6a90*/  @P0 BRA `(.L_x_167) ;  /* 0xffffffac006c0947 */ /* 0x000ff0000383ffff */
[----:B------:R-:W-:Y:S05]  /*6aa0*/  EXIT ;  /* 0x000000000000794d */ /* 0x000fea0003800000 */
.L_x_18:
[----:B------:R-:W-:-:S08]  /*6ab0*/  ISETP.NE.AND P0, PT, R9, RZ, PT ;  /* 0x000000ff0900720c */ /* 0x000fd00003f05270 */
[----:B0-----:R-:W0:-:S00]  /*6ac0*/  USETMAXREG.DEALLOC.CTAPOOL 0x28 ;  /* 0x00000028000079c8 */ /* 0x001e0000080e0500 */
[----:B------:R-:W-:Y:S05]  /*6ad0*/  @P0 EXIT ;  /* 0x000000000000094d */ /* 0x000fea0003800000 */
[----:B0-----:R-:W-:Y:S01]  /*6ae0*/  LOP3.LUT P0, RZ, R3, 0xff, RZ, 0xc0, !PT ;  /* 0x000000ff03ff7812 */ /* 0x001fe2000780c0ff */
[----:B------:R-:W-:Y:S02]  /*6af0*/  IMAD.MOV.U32 R3, RZ, RZ, 0x1 ;  /* 0x00000001ff037424 */ /* 0x000fe400078e00ff */
[----:B------:R-:W-:-:S10]  /*6b00*/  IMAD.MOV.U32 R8, RZ, RZ, RZ ;  /* 0x000000ffff087224 */ /* 0x000fd400078e00ff */
[----:B------:R-:W-:Y:S05]  /*6b10*/  @!P0 BRA `(.L_x_168) ;  /* 0x0000000c00288947 */ /* 0x000fea0003800000 */
[----:B------:R-:W0:Y:S01]  /*6b20*/  S2R R10, SR_CgaCtaId ;  /* 0x00000000000a7919 */ /* 0x000e220000008800 */
[----:B------:R-:W-:Y:S01]  /*6b30*/  LOP3.LUT P0, RZ, R4, 0x1f, RZ, 0xc0, !PT ;  /* 0x0000001f04ff7812 */ /* 0x000fe2000780c0ff */
[----:B------:R-:W-:Y:S01]  /*6b40*/  ULDC UR5, c[0x0][0x658] ;  /* 0x0001960000057ab9 */ /* 0x000fe20000000800 */
[----:B------:R-:W-:Y:S01]  /*6b50*/  UMOV UR6, 0xffffffff ;  /* 0xffffffff00067882 */ /* 0x000fe20000000000 */
[----:B------:R-:W-:Y:S01]  /*6b60*/  BSSY B0, `(.L_x_168) ;  /* 0x00000c5000007945 */ /* 0x000fe20003800000 */
[----:B------:R-:W-:Y:S01]  /*6b70*/  USHF.L.U32 UR6, UR6, UR5, URZ ;  /* 0x0000000506067299 */ /* 0x000fe2000800063f */
[C---:B------:R-:W-:Y:S01]  /*6b80*/  ISETP.NE.AND P2, PT, R5.reuse, RZ, PT ;  /* 0x000000ff0500720c */ /* 0x040fe20003f45270 */
[----:B------:R-:W-:Y:S01]  /*6b90*/  IMAD.MOV.U32 R11, RZ, RZ, 0x1 ;  /* 0x00000001ff0b7424 */ /* 0x000fe200078e00ff */
[----:B------:R-:W-:Y:S01]  /*6ba0*/  ISETP.NE.OR P0, PT, R5, RZ, !P0 ;  /* 0x000000ff0500720c */ /* 0x000fe20004705670 */
[----:B------:R-:W-:Y:S01]  /*6bb0*/  IMAD.MOV.U32 R3, RZ, RZ, 0x1 ;  /* 0x00000001ff037424 */ /* 0x000fe200078e00ff */
[----:B------:R-:W-:Y:S01]  /*6bc0*/  LOP3.LUT R9, R23, 0x2, RZ, 0xfc, !PT ;  /* 0x0000000217097812 */ /* 0x000fe200078efcff */
[----:B------:R-:W-:Y:S01]  /*6bd0*/  IMAD.MOV.U32 R8, RZ, RZ, RZ ;  /* 0x000000ffff087224 */ /* 0x000fe200078e00ff */
[----:B------:R-:W-:Y:S01]  /*6be0*/  ULDC UR4, c[0x0][0x600] ;  /* 0x0001800000047ab9 */ /* 0x000fe20000000800 */
[----:B------:R-:W-:Y:S01]  /*6bf0*/  UMOV UR7, 0x1 ;  /* 0x0000000100077882 */ /* 0x000fe20000000000 */
[----:B------:R-:W-:-:S02]  /*6c00*/  UIADD3 UR19, UR40, 0x1, URZ ;  /* 0x0000000128137890 */ /* 0x000fc4000fffe03f */
[----:B------:R-:W-:Y:S02]  /*6c10*/  UIADD3 UR15, UR4, -0x1, URZ ;  /* 0xffffffff040f7890 */ /* 0x000fe4000fffe03f */
[----:B------:R-:W-:Y:S02]  /*6c20*/  USHF.L.U32 UR17, UR7, UR5, URZ ;  /* 0x0000000507117299 */ /* 0x000fe4000800063f */
[----:B------:R-:W-:Y:S01]  /*6c30*/  ULOP3.LUT UR16, URZ, UR6, URZ, 0x33, !UPT ;  /* 0x000000063f107292 */ /* 0x000fe2000f8e333f */
[----:B------:R-:W-:Y:S01]  /*6c40*/  ULDC.64 UR20, c[0x0][0x198] ;  /* 0x0000660000147ab9 */ /* 0x000fe20000000a00 */
[C---:B0-----:R-:W-:Y:S02]  /*6c50*/  IMAD.SHL.U32 R13, R10.reuse, 0x40, RZ ;  /* 0x000000400a0d7824 */ /* 0x041fe400078e00ff */
[----:B------:R-:W-:-:S03]  /*6c60*/  IMAD.SHL.U32 R10, R10, 0x1000, RZ ;  /* 0x000010000a0a7824 */ /* 0x000fc600078e00ff */
[----:B------:R-:W-:-:S07]  /*6c70*/  LOP3.LUT R13, R13, 0x40, RZ, 0xc0, !PT ;  /* 0x000000400d0d7812 */ /* 0x000fce00078ec0ff */
.L_x_180:
[----:B------:R-:W-:-:S03]  /*6c80*/  UMOV UR4, 0xffffffff ;  /* 0xffffffff00047882 */ /* 0x000fc60000000000 */
[----:B------:R-:W-:Y:S05]  /*6c90*/  BRA.DIV UR4, `(.L_x_169) ;  /* 0x0000001204987947 */ /* 0x000fea000b800000 */
[----:B------:R-:W-:-:S13]  /*6ca0*/  ELECT P6, URZ, PT ;  /* 0x00000000003f782f */ /* 0x000fda00038c0000 */
.L_x_198:
[----:B------:R-:W0:Y:S01]  /*6cb0*/  LDC R4, c[0x0][0x28c] ;  /* 0x0000a300ff047b82 */ /* 0x000e220000000800 */
[----:B------:R-:W-:Y:S01]  /*6cc0*/  BSSY B1, `(.L_x_170) ;  /* 0x0000039000017945 */ /* 0x000fe20003800000 */
[----:B0-----:R-:W-:-:S13]  /*6cd0*/  ISETP.LT.OR P6, PT, R4, 0x1, !P6 ;  /* 0x000000010400780c */ /* 0x001fda00077c1670 */
[----:B------:R-:W-:Y:S05]  /*6ce0*/  @P6 BRA `(.L_x_171) ;  /* 0x0000000000d86947 */ /* 0x000fea0003800000 */
[----:B------:R-:W-:Y:S02]  /*6cf0*/  IMAD R18, R18, 0x80, R13 ;  /* 0x0000008012127824 */ /* 0x000fe400078e020d */
[----:B------:R-:W-:Y:S02]  /*6d00*/  IMAD.SHL.U32 R22, R22, 0x40, RZ ;  /* 0x0000004016167824 */ /* 0x000fe400078e00ff */
[----:B------:R-:W-:Y:S02]  /*6d10*/  IMAD.MOV.U32 R14, RZ, RZ, RZ ;  /* 0x000000ffff0e7224 */ /* 0x000fe400078e00ff */
[----:B------:R-:W-:Y:S02]  /*6d20*/  IMAD.U32 R20, RZ, RZ, UR19 ;  /* 0x00000013ff147e24 */ /* 0x000fe4000f8e00ff */
[----:B------:R-:W-:Y:S02]  /*6d30*/  IMAD.MOV.U32 R4, RZ, RZ, R3 ;  /* 0x000000ffff047224 */ /* 0x000fe400078e0003 */
[----:B------:R-:W-:-:S07]  /*6d40*/  IMAD.MOV.U32 R5, RZ, RZ, R8 ;  /* 0x000000ffff057224 */ /* 0x000fce00078e0008 */
.L_x_175:
[----:B------:R-:W0:Y:S01]  /*6d50*/  S2R R7, SR_CgaCtaId ;  /* 0x0000000000077919 */ /* 0x000e220000008800 */
[----:B------:R-:W-:-:S04]  /*6d60*/  MOV R6, 0x400 ;  /* 0x0000040000067802 */ /* 0x000fc80000000f00 */
[----:B0-----:R-:W-:Y:S02]  /*6d70*/  LEA R12, R7, R6, 0x18 ;  /* 0x00000006070c7211 */ /* 0x001fe400078ec0ff */
[----:B------:R-:W-:Y:S01]  /*6d80*/  SHF.L.U32 R6, R4, 0x1f, RZ ;  /* 0x0000001f04067819 */ /* 0x000fe200000006ff */
[----:B------:R-:W0:Y:S02]  /*6d90*/  @!P2 LDC R7, c[0x0][0x500] ;  /* 0x00014000ff07ab82 */ /* 0x000e240000000800 */
[----:B------:R-:W-:-:S04]  /*6da0*/  IMAD R15, R5, 0x8, R12 ;  /* 0x00000008050f7824 */ /* 0x000fc800078e020c */
[----:B------:R-:W1:Y:S02]  /*6db0*/  SYNCS.PHASECHK.TRANS64.TRYWAIT P1, [R15+URZ+0x48], R6 ;  /* 0x000048060f0075a7 */ /* 0x000e64000802017f */
[----:B-1----:R-:W-:Y:S05]  /*6dc0*/  @!P1 BRA `(.L_x_172) ;  /* 0x00000010006c9947 */ /* 0x002fea0003800000 */
.L_x_199:
[----:B-1----:R-:W-:Y:S01]  /*6dd0*/  PRMT R6, R9, 0x9910, RZ ;  /* 0x0000991009067816 */ /* 0x002fe200000000ff */
[----:B0-----:R0:W-:Y:S03]  /*6de0*/  @!P2 SYNCS.ARRIVE.TRANS64 RZ, [R15+URZ], R7 ;  /* 0x000000070fffa9a7 */ /* 0x0011e6000800003f */
[----:B------:R-:W-:-:S13]  /*6df0*/  ISETP.NE.AND P1, PT, R6, 0x2, PT ;  /* 0x000000020600780c */ /* 0x000fda0003f25270 */
[----:B0-----:R-:W-:Y:S05]  /*6e00*/  @P1 BRA `(.L_x_173) ;  /* 0x0000000000041947 */ /* 0x001fea0003800000 */
[----:B------:R-:W-:Y:S01]  /*6e10*/  BPT.TRAP 0x1 ;  /* 0x000000040000795c */ /* 0x000fe20000300000 */
.L_x_173:
[----:B------:R-:W-:Y:S05]  /*6e20*/  @P0 BRA `(.L_x_174) ;  /* 0x0000000000040947 */ /* 0x000fea0003800000 */
[----:B------:R-:W-:Y:S01]  /*6e30*/  BPT.TRAP 0x1 ;  /* 0x000000040000795c */ /* 0x000fe20000300000 */
.L_x_174:
[----:B------:R-:W-:Y:S01]  /*6e40*/  IMAD.SHL.U32 R7, R5, 0x2000, RZ ;  /* 0x0000200005077824 */ /* 0x000fe200078e00ff */
[----:B------:R-:W-:Y:S01]  /*6e50*/  R2UR UR9, R15 ;  /* 0x000000000f0972ca */ /* 0x000fe200000e0000 */
[----:B------:R-:W-:Y:S01]  /*6e60*/  VIADD R20, R20, 0xffffffff ;  /* 0xffffffff14147836 */ /* 0x000fe20000000000 */
[----:B------:R-:W-:Y:S01]  /*6e70*/  R2UR UR11, R22 ;  /* 0x00000000160b72ca */ /* 0x000fe200000e0000 */
[----:B------:R-:W-:Y:S01]  /*6e80*/  UIADD3 UR4, UP0, UR20, 0xf0, URZ ;  /* 0x000000f014047890 */ /* 0x000fe2000ff1e03f */
[----:B------:R-:W-:Y:S01]  /*6e90*/  LOP3.LUT R6, R7, 0x1000, R10, 0xf8, !PT ;  /* 0x0000100007067812 */ /* 0x000fe200078ef80a */
[----:B------:R-:W-:Y:S01]  /*6ea0*/  UIADD3 UR22, UP1, UR20, 0x1f0, URZ ;  /* 0x000001f014167890 */ /* 0x000fe2000ff3e03f */
[----:B------:R-:W-:Y:S01]  /*6eb0*/  IADD3 R7, R12, 0x180, R7 ;  /* 0x000001800c077810 */ /* 0x000fe20007ffe007 */
[----:B------:R-:W-:Y:S01]  /*6ec0*/  UIADD3.X UR5, URZ, UR21, URZ, UP0, !UPT ;  /* 0x000000153f057290 */ /* 0x000fe200087fe43f */
[----:B------:R-:W-:Y:S01]  /*6ed0*/  R2UR UR10, R14 ;  /* 0x000000000e0a72ca */ /* 0x000fe200000e0000 */
[----:B------:R-:W-:Y:S01]  /*6ee0*/  IMAD R6, R6, 0x2, R12 ;  /* 0x0000000206067824 */ /* 0x000fe200078e020c */
[----:B------:R-:W-:Y:S01]  /*6ef0*/  R2UR UR13, R7 ;  /* 0x00000000070d72ca */ /* 0x000fe200000e0000 */
[----:B------:R-:W-:Y:S01]  /*6f00*/  VIADD R5, R5, 0x1 ;  /* 0x0000000105057836 */ /* 0x000fe20000000000 */
[----:B------:R-:W-:Y:S01]  /*6f10*/  R2UR UR12, R19 ;  /* 0x00000000130c72ca */ /* 0x000fe200000e0000 */
[----:B------:R-:W-:Y:S01]  /*6f20*/  UIADD3.X UR23, URZ, UR21, URZ, UP1, !UPT ;  /* 0x000000153f177290 */ /* 0x000fe20008ffe43f */
[----:B------:R-:W-:Y:S01]  /*6f30*/  R2UR UR8, R6 ;  /* 0x00000000060872ca */ /* 0x000fe200000e0000 */
[----:B------:R-:W-:Y:S01]  /*6f40*/  UMOV UR6, 0x0 ;  /* 0x0000000000067882 */ /* 0x000fe20000000000 */
[----:B------:R-:W-:Y:S01]  /*6f50*/  R2UR UR18, R18 ;  /* 0x00000000121272ca */ /* 0x000fe200000e0000 */
[----:B------:R-:W-:Y:S01]  /*6f60*/  UMOV UR7, 0x10000000 ;  /* 0x1000000000077882 */ /* 0x000fe20000000000 */
[----:B------:R-:W-:Y:S01]  /*6f70*/  ISETP.GT.AND P3, PT, R20, 0x1, PT ;  /* 0x000000011400780c */ /* 0x000fe20003f64270 */
[----:B------:R-:W-:Y:S01]  /*6f80*/  UMOV UR24, 0x30000 ;  /* 0x0003000000187882 */ /* 0x000fe20000000000 */
[----:B------:R-:W-:Y:S01]  /*6f90*/  ISETP.NE.AND P1, PT, R5, 0x9, PT ;  /* 0x000000090500780c */ /* 0x000fe20003f25270 */
[----:B------:R-:W-:-:S03]  /*6fa0*/  VIADD R14, R14, 0x40 ;  /* 0x000000400e0e7836 */ /* 0x000fc60000000000 */
[----:B------:R-:W-:Y:S02]  /*6fb0*/  SEL R7, RZ, 0x1, P1 ;  /* 0x00000001ff077807 */ /* 0x000fe40000800000 */
[----:B------:R-:W-:Y:S01]  /*6fc0*/  SEL R5, R5, RZ, P1 ;  /* 0x000000ff05057207 */ /* 0x000fe20000800000 */
[----:B------:R-:W-:Y:S01]  /*6fd0*/  UIADD3 UR14, UR8, 0x12180, URZ ;  /* 0x00012180080e7890 */ /* 0x000fe2000fffe03f */
[----:B------:R-:W-:Y:S02]  /*6fe0*/  LOP3.LUT R4, R4, R7, RZ, 0x3c, !PT ;  /* 0x0000000704047212 */ /* 0x000fe400078e3cff */
[----:B------:R-:W-:Y:S02]  /*6ff0*/  UMOV UR8, UR13 ;  /* 0x0000000d00087c82 */ /* 0x000fe40008000000 */
[----:B------:R0:W-:Y:S02]  /*7000*/  UTMALDG.3D [UR8], [UR4], desc[UR6] ;  /* 0x00000608040075b4 */ /* 0x0001e40008011000 */
[----:B0-----:R-:W-:Y:S01]  /*7010*/  UMOV UR8, UR14 ;  /* 0x0000000e00087c82 */ /* 0x001fe20008000000 */
[----:B------:R-:W-:-:S02]  /*7020*/  UMOV UR11, UR18 ;  /* 0x00000012000b7c82 */ /* 0x000fc40008000000 */
[----:B------:R0:W-:Y:S02]  /*7030*/  UTMALDG.3D.MULTICAST [UR8], [UR22], UR24, desc[UR6] ;  /* 0x00000608160073b4 */ /* 0x0001e40008011818 */
[----:B0-----:R-:W-:Y:S05]  /*7040*/  @P3 BRA `(.L_x_175) ;  /* 0xfffffffc00403947 */ /* 0x001fea000383ffff */
.L_x_171:
[----:B------:R-:W-:Y:S05]  /*7050*/  BSYNC B1 ;  /* 0x0000000000017941 */ /* 0x000fea0003800000 */
.L_x_170:
[----:B------:R-:W2:Y:S01]  /*7060*/  LDL.64 R24, [R1] ;  /* 0x0000000001187983 */ /* 0x000ea20000100a00 */
[----:B------:R-:W-:Y:S01]  /*7070*/  LOP3.LUT P4, RZ, R11, 0xff, RZ, 0xc0, !PT ;  /* 0x000000ff0bff7812 */ /* 0x000fe2000788c0ff */
[----:B------:R-:W-:Y:S01]  /*7080*/  VIADD R7, R8, UR40 ;  /* 0x0000002808077c36 */ /* 0x000fe20008000000 */
[----:B------:R-:W-:Y:S01]  /*7090*/  ULDC.64 UR4, c[0x0][0x650] ;  /* 0x0001940000047ab9 */ /* 0x000fe20000000a00 */
[----:B------:R-:W-:Y:S01]  /*70a0*/  IMAD.U32 R8, RZ, RZ, UR40 ;  /* 0x00000028ff087e24 */ /* 0x000fe2000f8e00ff */
[----:B------:R-:W-:Y:S01]  /*70b0*/  UISETP.GE.U32.AND UP0, UPT, UR40, 0x9, UPT ;  /* 0x000000092800788c */ /* 0x000fe2000bf06070 */
[----:B------:R-:W-:Y:S01]  /*70c0*/  BSSY B1, `(.L_x_176) ;  /* 0x000006c000017945 */ /* 0x000fe20003800000 */
[----:B------:R-:W-:Y:S01]  /*70d0*/  ISETP.GT.U32.AND P1, PT, R7, 0x8, PT ;  /* 0x000000080700780c */ /* 0x000fe20003f24070 */
[----:B------:R-:W-:Y:S01]  /*70e0*/  IMAD.MOV.U32 R22, RZ, RZ, -0x1 ;  /* 0xffffffffff167424 */ /* 0x000fe200078e00ff */
[----:B------:R-:W-:Y:S01]  /*70f0*/  PRMT R11, RZ, 0x7610, R11 ;  /* 0x00007610ff0b7816 */ /* 0x000fe2000000000b */
[----:B------:R-:W-:Y:S01]  /*7100*/  IMAD.MOV.U32 R18, RZ, RZ, -0x1 ;  /* 0xffffffffff127424 */ /* 0x000fe200078e00ff */
[----:B------:R-:W-:Y:S01]  /*7110*/  ISETP.LT.U32.AND P1, PT, R8, 0x9, P1 ;  /* 0x000000090800780c */ /* 0x000fe20000f21070 */
[----:B------:R-:W-:Y:S01]  /*7120*/  IMAD.MOV.U32 R19, RZ, RZ, -0x1 ;  /* 0xffffffffff137424 */ /* 0x000fe200078e00ff */
[----:B------:R-:W-:Y:S01]  /*7130*/  PLOP3.LUT P3, PT, PT, PT, UP0, 0x80, 0x0 ;  /* 0x000000000000781c */ /* 0x000fe20003f6f008 */
[----:B------:R-:W0:Y:S01]  /*7140*/  @P4 S2R R5, SR_CgaCtaId ;  /* 0x0000000000054919 */ /* 0x000e220000008800 */
[----:B------:R-:W-:-:S04]  /*7150*/  @P4 MOV R4, 0x400 ;  /* 0x0000040000044802 */ /* 0x000fc80000000f00 */
[----:B0-----:R-:W-:Y:S01]  /*7160*/  @P4 LEA R6, R5, R4, 0x18 ;  /* 0x0000000405064211 */ /* 0x001fe200078ec0ff */
[----:B------:R-:W-:Y:S01]  /*7170*/  IMAD.WIDE.U32 R4, R7, 0x38e38e39, RZ ;  /* 0x38e38e3907047825 */ /* 0x000fe200078e00ff */
[----:B------:R-:W-:Y:S02]  /*7180*/  SEL R4, RZ, 0x1, !P1 ;  /* 0x00000001ff047807 */ /* 0x000fe40004800000 */
[----:B------:R0:W-:Y:S02]  /*7190*/  @P4 SYNCS.ARRIVE.TRANS64.A1T0 RZ, [R6+URZ+0xc8], RZ ;  /* 0x0000c8ff06ff49a7 */ /* 0x0001e4000810003f */
[----:B------:R-:W-:Y:S02]  /*71a0*/  LOP3.LUT R3, R3, R4, RZ, 0x3c, !PT ;  /* 0x0000000403037212 */ /* 0x000fe400078e3cff */
[----:B------:R-:W-:Y:S02]  /*71b0*/  PRMT R4, RZ, 0x7610, R4 ;  /* 0x00007610ff047816 */ /* 0x000fe40000000004 */
[----:B0-----:R-:W-:-:S04]  /*71c0*/  SHF.R.U32.HI R6, RZ, 0x1, R5 ;  /* 0x00000001ff067819 */ /* 0x001fc80000011605 */
[----:B------:R-:W-:Y:S01]  /*71d0*/  @P3 LOP3.LUT R3, R3, 0x1, R6, 0x78, !PT ;  /* 0x0000000103033812 */ /* 0x000fe200078e7806 */
[----:B------:R-:W-:Y:S01]  /*71e0*/  IMAD R8, R6, -0x9, R7 ;  /* 0xfffffff706087824 */ /* 0x000fe200078e0207 */
[----:B--2---:R-:W-:-:S04]  /*71f0*/  IADD3 R16, P4, R16, R24, RZ ;  /* 0x0000001810107210 */ /* 0x004fc80007f9e0ff */
[----:B------:R-:W-:Y:S01]  /*7200*/  ISETP.GE.U32.AND P1, PT, R16, UR4, PT ;  /* 0x0000000410007c0c */ /* 0x000fe2000bf26070 */
[----:B------:R-:W-:-:S05]  /*7210*/  IMAD.X R17, R17, 0x1, R0, P4 ;  /* 0x0000000111117824 */ /* 0x000fca00020e0600 */
[----:B------:R-:W-:-:S13]  /*7220*/  ISETP.GE.U32.AND.EX P1, PT, R17, UR5, PT, P1 ;  /* 0x0000000511007c0c */ /* 0x000fda000bf26110 */
[----:B------:R-:W-:Y:S05]  /*7230*/  @P1 BRA `(.L_x_177) ;  /* 0x0000000400501947 */ /* 0x000fea0003800000 */
[----:B------:R-:W0:Y:S01]  /*7240*/  S2R R12, SR_CTAID.X ;  /* 0x00000000000c7919 */ /* 0x000e220000002500 */
[----:B------:R-:W-:Y:S01]  /*7250*/  ULDC.64 UR4, c[0x0][0x628] ;  /* 0x00018a0000047ab9 */ /* 0x000fe20000000a00 */
[----:B------:R-:W-:Y:S01]  /*7260*/  ULDC UR7, c[0x0][0x630] ;  /* 0x00018c0000077ab9 */ /* 0x000fe20000000800 */
[----:B------:R-:W-:Y:S01]  /*7270*/  ISETP.NE.U32.AND P1, PT, RZ, UR4, PT ;  /* 0x00000004ff007c0c */ /* 0x000fe2000bf25070 */
[----:B------:R-:W1:Y:S01]  /*7280*/  S2R R14, SR_CTAID.Y ;  /* 0x00000000000e7919 */ /* 0x000e620000002600 */
[----:B------:R-:W-:Y:S01]  /*7290*/  ULDC UR8, c[0x0][0x150] ;  /* 0x0000540000087ab9 */ /* 0x000fe20000000800 */
[----:B------:R-:W-:Y:S01]  /*72a0*/  IMAD.MOV.U32 R4, RZ, RZ, R16 ;  /* 0x000000ffff047224 */ /* 0x000fe200078e0010 */
[----:B------:R-:W-:Y:S01]  /*72b0*/  ISETP.NE.AND.EX P1, PT, RZ, UR5, PT, P1 ;  /* 0x00000005ff007c0c */ /* 0x000fe2000bf25310 */
[----:B------:R-:W-:Y:S01]  /*72c0*/  IMAD.MOV.U32 R5, RZ, RZ, R17 ;  /* 0x000000ffff057224 */ /* 0x000fe200078e0011 */
[----:B0-----:R-:W-:-:S11]  /*72d0*/  I2FP.F32.U32 R18, R12 ;  /* 0x0000000c00127245 */ /* 0x001fd60000201000 */
[----:B------:R-:W-:Y:S05]  /*72e0*/  @!P1 BRA `(.L_x_178) ;  /* 0x0000000000289947 */ /* 0x000fea0003800000 */
[----:B------:R-:W-:Y:S02]  /*72f0*/  ULDC UR6, c[0x0][0x634] ;  /* 0x00018d0000067ab9 */ /* 0x000fe40000000800 */
[----:B------:R-:W-:-:S05]  /*7300*/  IADD3 R5, P1, R16, UR6, RZ ;  /* 0x0000000610057c10 */ /* 0x000fca000ff3e0ff */
[----:B------:R-:W-:-:S04]  /*7310*/  IMAD.X R15, RZ, RZ, R17, P1 ;  /* 0x000000ffff0f7224 */ /* 0x000fc800008e0611 */
[----:B------:R-:W-:-:S04]  /*7320*/  IMAD.WIDE.U32 R6, R15, UR4, RZ ;  /* 0x000000040f067c25 */ /* 0x000fc8000f8e00ff */
[----:B------:R-:W-:-:S04]  /*7330*/  IMAD.WIDE.U32 R6, P1, R5, UR5, R6 ;  /* 0x0000000505067c25 */ /* 0x000fc8000f820006 */
[----:B------:R-:W-:-:S04]  /*7340*/  IMAD.WIDE.U32 R4, R5, UR4, RZ ;  /* 0x0000000405047c25 */ /* 0x000fc8000f8e00ff */
[----:B------:R-:W-:Y:S01]  /*7350*/  IMAD.MOV.U32 R4, RZ, RZ, R7 ;  /* 0x000000ffff047224 */ /* 0x000fe200078e0007 */
[----:B------:R-:W-:Y:S01]  /*7360*/  IADD3 RZ, P3, R5, R6, RZ ;  /* 0x0000000605ff7210 */ /* 0x000fe20007f7e0ff */
[----:B------:R-:W-:-:S04]  /*7370*/  IMAD.X R5, RZ, RZ, RZ, P1 ;  /* 0x000000ffff057224 */ /* 0x000fc800008e06ff */
[----:B------:R-:W-:-:S08]  /*7380*/  IMAD.WIDE.U32.X R4, R15, UR5, R4, P3 ;  /* 0x000000050f047c25 */ /* 0x000fd000098e0404 */
.L_x_178:
[--C-:B------:R-:W-:Y:S01]  /*7390*/  SHF.R.U64 R19, R4, UR7, R5.reuse ;  /* 0x0000000704137c19 */ /* 0x100fe20008001205 */
[----:B------:R-:W-:Y:S01]  /*73a0*/  FMUL R18, R18, UR8 ;  /* 0x0000000812127c20 */ /* 0x000fe20008400000 */
[----:B------:R-:W0:Y:S01]  /*73b0*/  LDC R15, c[0x0][0x144] ;  /* 0x00005100ff0f7b82 */ /* 0x000e220000000800 */
[----:B------:R-:W-:Y:S01]  /*73c0*/  SHF.R.U32.HI R4, RZ, UR7, R5 ;  /* 0x00000007ff047c19 */ /* 0x000fe20008011605 */
[----:B------:R-:W-:Y:S01]  /*73d0*/  ULDC UR6, c[0x0][0x154] ;  /* 0x0000550000067ab9 */ /* 0x000fe20000000800 */
[----:B------:R-:W-:Y:S01]  /*73e0*/  IADD3 R5, P1, RZ, -R19, RZ ;  /* 0x80000013ff057210 */ /* 0x000fe20007f3e0ff */
[----:B------:R-:W-:Y:S01]  /*73f0*/  ULDC.64 UR4, c[0x0][0x620] ;  /* 0x0001880000047ab9 */ /* 0x000fe20000000a00 */
[----:B-1----:R-:W-:Y:S01]  /*7400*/  I2FP.F32.U32 R6, R14 ;  /* 0x0000000e00067245 */ /* 0x002fe20000201000 */
[----:B------:R-:W1:Y:S01]  /*7410*/  F2I.U32.TRUNC.NTZ R18, R18 ;  /* 0x0000001200127305 */ /* 0x000e62000020f000 */
[----:B------:R-:W-:Y:S01]  /*7420*/  ISETP.NE.AND P4, PT, R2, 0x1, PT ;  /* 0x000000010200780c */ /* 0x000fe20003f85270 */
[----:B------:R-:W-:Y:S01]  /*7430*/  IMAD.X R4, RZ, RZ, ~R4, P1 ;  /* 0x000000ffff047224 */ /* 0x000fe200008e0e04 */
[----:B------:R-:W2:Y:S01]  /*7440*/  LDC R21, c[0x0][0x148] ;  /* 0x00005200ff157b82 */ /* 0x000ea20000000800 */
[----:B------:R-:W-:Y:S01]  /*7450*/  FMUL R6, R6, UR6 ;  /* 0x0000000606067c20 */ /* 0x000fe20008400000 */
[----:B------:R-:W-:Y:S01]  /*7460*/  ULDC.64 UR6, c[0x0][0x640] ;  /* 0x0001900000067ab9 */ /* 0x000fe20000000a00 */
[----:B------:R-:W-:Y:S01]  /*7470*/  IMAD R4, R4, UR4, RZ ;  /* 0x0000000404047c24 */ /* 0x000fe2000f8e02ff */
[----:B------:R-:W-:-:S03]  /*7480*/  ISETP.NE.U32.AND P1, PT, RZ, UR6, PT ;  /* 0x00000006ff007c0c */ /* 0x000fc6000bf25070 */
[----:B------:R-:W3:Y:S01]  /*7490*/  F2I.U32.TRUNC.NTZ R6, R6 ;  /* 0x0000000600067305 */ /* 0x000ee2000020f000 */
[C---:B------:R-:W-:Y:S01]  /*74a0*/  IMAD R7, R5.reuse, UR5, R4 ;  /* 0x0000000505077c24 */ /* 0x040fe2000f8e0204 */
[----:B------:R-:W-:Y:S01]  /*74b0*/  ISETP.NE.AND.EX P1, PT, RZ, UR7, PT, P1 ;  /* 0x00000007ff007c0c */ /* 0x000fe2000bf25310 */
[----:B------:R-:W-:Y:S01]  /*74c0*/  IMAD.WIDE.U32 R4, R5, UR4, R16 ;  /* 0x0000000405047c25 */ /* 0x000fe2000f8e0010 */
[----:B------:R-:W-:-:S03]  /*74d0*/  ULDC UR4, c[0x0][0x618] ;  /* 0x0001860000047ab9 */ /* 0x000fc60000000800 */
[----:B-1----:R-:W-:Y:S02]  /*74e0*/  IMAD.MOV R18, RZ, RZ, -R18 ;  /* 0x000000ffff127224 */ /* 0x002fe400078e0a12 */
[----:B------:R-:W-:Y:S02]  /*74f0*/  IMAD.IADD R5, R5, 0x1, R7 ;  /* 0x0000000105057824 */ /* 0x000fe400078e0207 */
[----:B0-----:R-:W-:-:S03]  /*7500*/  IMAD R12, R15, R18, R12 ;  /* 0x000000120f0c7224 */ /* 0x001fc600078e020c */
[--C-:B------:R-:W-:Y:S01]  /*7510*/  SHF.R.U64 R15, R4, UR4, R5.reuse ;  /* 0x00000004040f7c19 */ /* 0x100fe20008001205 */
[----:B---3--:R-:W-:Y:S01]  /*7520*/  IMAD.MOV R7, RZ, RZ, -R6 ;  /* 0x000000ffff077224 */ /* 0x008fe200078e0a06 */
[----:B------:R-:W-:Y:S01]  /*7530*/  SHF.R.U32.HI R4, RZ, UR4, R5 ;  /* 0x00000004ff047c19 */ /* 0x000fe20008011605 */
[----:B------:R-:W-:Y:S02]  /*7540*/  ULDC UR4, c[0x0][0x608] ;  /* 0x0001820000047ab9 */ /* 0x000fe40000000800 */
[----:B--2---:R-:W-:Y:S01]  /*7550*/  @P4 IMAD R12, R21, R7, R14 ;  /* 0x00000007150c4224 */ /* 0x004fe200078e020e */
[--C-:B------:R-:W-:Y:S02]  /*7560*/  SHF.R.U64 R18, R15, UR4, R4.reuse ;  /* 0x000000040f127c19 */ /* 0x100fe40008001204 */
[----:B------:R-:W-:Y:S01]  /*7570*/  SHF.R.U32.HI R5, RZ, UR4, R4 ;  /* 0x00000004ff057c19 */ /* 0x000fe20008011604 */
[----:B------:R-:W-:-:S03]  /*7580*/  ULDC UR4, c[0x0][0x658] ;  /* 0x0001960000047ab9 */ /* 0x000fc60000000800 */
[--C-:B------:R-:W-:Y:S02]  /*7590*/  SHF.R.U64 R14, R18, UR4, R5.reuse ;  /* 0x00000004120e7c19 */ /* 0x100fe40008001205 */
[----:B------:R-:W-:-:S03]  /*75a0*/  SHF.R.U32.HI R21, RZ, UR4, R5 ;  /* 0x00000004ff157c19 */ /* 0x000fc60008011605 */
[----:B------:R-:W-:Y:S02]  /*75b0*/  IMAD.MOV.U32 R6, RZ, RZ, R14 ;  /* 0x000000ffff067224 */ /* 0x000fe400078e000e */
[----:B------:R-:W-:Y:S01]  /*75c0*/  IMAD.MOV.U32 R5, RZ, RZ, R21 ;  /* 0x000000ffff057224 */ /* 0x000fe200078e0015 */
[----:B------:R-:W-:Y:S06]  /*75d0*/  @!P1 BRA `(.L_x_179) ;  /* 0x00000000002c9947 */ /* 0x000fec0003800000 */
        /* <DEDUP_REMOVED lines=9> */
[----:B------:R-:W-:-:S04]  /*7670*/  IMAD.WIDE.U32.X R4, R21, UR7, R4, P3 ;  /* 0x0000000715047c25 */ /* 0x000fc800098e0404 */
[----:B------:R-:W-:-:S07]  /*7680*/  IMAD.MOV.U32 R6, RZ, RZ, R4 ;  /* 0x000000ffff067224 */ /* 0x000fce00078e0004 */
.L_x_179:
[----:B------:R-:W-:Y:S01]  /*7690*/  ULDC UR4, c[0x0][0x648] ;  /* 0x0001920000047ab9 */ /* 0x000fe20000000800 */
[----:B------:R-:W-:Y:S01]  /*76a0*/  LOP3.LUT R4, R18, UR16, RZ, 0xc0, !PT ;  /* 0x0000001012047c12 */ /* 0x000fe2000f8ec0ff */
[----:B------:R-:W-:Y:S01]  /*76b0*/  ULDC UR5, c[0x0][0x610] ;  /* 0x0001840000057ab9 */ /* 0x000fe20000000800 */
[----:B------:R-:W-:Y:S01]  /*76c0*/  SHF.R.U64 R5, R6, UR4, R5 ;  /* 0x0000000406057c19 */ /* 0x000fe20008001205 */
[----:B------:R-:W-:Y:S01]  /*76d0*/  ULDC UR4, c[0x0][0x638] ;  /* 0x00018e0000047ab9 */ /* 0x000fe20000000800 */
[----:B------:R-:W-:-:S03]  /*76e0*/  LOP3.LUT R15, R15, UR15, RZ, 0xc0, !PT ;  /* 0x0000000f0f0f7c12 */ /* 0x000fc6000f8ec0ff */
[----:B------:R-:W-:Y:S02]  /*76f0*/  IMAD.MOV R7, RZ, RZ, -R5 ;  /* 0x000000ffff077224 */ /* 0x000fe400078e0a05 */
[----:B------:R-:W-:Y:S02]  /*7700*/  IMAD R5, R5, UR17, R4 ;  /* 0x0000001105057c24 */ /* 0x000fe4000f8e0204 */
[----:B------:R-:W-:Y:S01]  /*7710*/  IMAD R14, R7, UR4, R14 ;  /* 0x00000004070e7c24 */ /* 0x000fe2000f8e020e */
[----:B------:R-:W-:Y:S01]  /*7720*/  ULDC UR4, c[0x0][0x600] ;  /* 0x0001800000047ab9 */ /* 0x000fe20000000800 */
[----:B------:R-:W-:Y:S02]  /*7730*/  IMAD R12, R5, UR5, R12 ;  /* 0x00000005050c7c24 */ /* 0x000fe4000f8e020c */
[----:B------:R-:W-:Y:S02]  /*7740*/  IMAD R5, R14, UR4, R15 ;  /* 0x000000040e057c24 */ /* 0x000fe4000f8e020f */
[----:B------:R-:W-:-:S03]  /*7750*/  IMAD.MOV.U32 R4, RZ, RZ, 0x1 ;  /* 0x00000001ff047424 */ /* 0x000fc600078e00ff */
[----:B------:R-:W-:Y:S02]  /*7760*/  SEL R18, R5, R12, !P4 ;  /* 0x0000000c05127207 */ /* 0x000fe40006000000 */
[----:B------:R-:W-:-:S07]  /*7770*/  SEL R22, R12, R5, !P4 ;  /* 0x000000050c167207 */ /* 0x000fce0006000000 */
.L_x_177:
[----:B------:R-:W-:Y:S05]  /*7780*/  BSYNC B1 ;  /* 0x0000000000017941 */ /* 0x000fea0003800000 */
.L_x_176:
[----:B------:R-:W-:-:S13]  /*7790*/  LOP3.LUT P1, RZ, R4, 0xff, RZ, 0xc0, !PT ;  /* 0x000000ff04ff7812 */ /* 0x000fda000782c0ff */
[----:B------:R-:W-:Y:S05]  /*77a0*/  @P1 BRA `(.L_x_180) ;  /* 0xfffffff400341947 */ /* 0x000fea000383ffff */
[----:B------:R-:W-:Y:S05]  /*77b0*/  BSYNC B0 ;  /* 0x0000000000007941 */ /* 0x000fea0003800000 */
.L_x_168:
[----:B------:R-:W-:-:S03]  /*77c0*/  UMOV UR4, 0xffffffff ;  /* 0xffffffff00047882 */ /* 0x000fc60000000000 */
[----:B------:R-:W-:Y:S05]  /*77d0*/  BRA.DIV UR4, `(.L_x_181) ;  /* 0x0000000604fc7947 */ /* 0x000fea000b800000 */
[----:B------:R-:W-:-:S13]  /*77e0*/  ELECT P6, URZ, PT ;  /* 0x00000000003f782f */ /* 0x000fda00038c0000 */
.L_x_202:
[----:B------:R-:W-:Y:S04]  /*77f0*/  BSSY B0, `(.L_x_182) ;  /* 0x0000058000007945 */ /* 0x000fe80003800000 */
[----:B------:R-:W-:Y:S05]  /*7800*/  @!P6 BRA `(.L_x_183) ;  /* 0x000000040058e947 */ /* 0x000fea0003800000 */
[----:B------:R-:W-:-:S04]  /*7810*/  LOP3.LUT R23, R23, 0x2, RZ, 0xfc, !PT ;  /* 0x0000000217177812 */ /* 0x000fc800078efcff */
[----:B------:R-:W-:-:S13]  /*7820*/  ISETP.NE.AND P0, PT, R23, 0x3, PT ;  /* 0x000000031700780c */ /* 0x000fda0003f05270 */
[----:B------:R-:W-:Y:S05]  /*7830*/  @!P0 BRA `(.L_x_184) ;  /* 0x0000000000048947 */ /* 0x000fea0003800000 */
[----:B------:R-:W-:Y:S01]  /*7840*/  BPT.TRAP 0x1 ;  /* 0x000000040000795c */ /* 0x000fe20000300000 */
.L_x_184:
[----:B------:R-:W0:Y:S01]  /*7850*/  S2R R5, SR_CgaCtaId ;  /* 0x0000000000057919 */ /* 0x000e220000008800 */
[----:B------:R-:W-:Y:S02]  /*7860*/  MOV R0, 0x400 ;  /* 0x0000040000007802 */ /* 0x000fe40000000f00 */
[----:B------:R-:W-:Y:S02]  /*7870*/  SHF.L.U32 R2, R3, 0x1f, RZ ;  /* 0x0000001f03027819 */ /* 0x000fe400000006ff */
[----:B0-----:R-:W-:-:S05]  /*7880*/  LEA R5, R5, R0, 0x18 ;  /* 0x0000000005057211 */ /* 0x001fca00078ec0ff */
[----:B------:R-:W-:-:S04]  /*7890*/  VIADD R5, R5, 0x48 ;  /* 0x0000004805057836 */ /* 0x000fc80000000000 */
[C---:B------:R-:W-:Y:S02]  /*78a0*/  IMAD R7, R8.reuse, 0x8, R5 ;  /* 0x0000000808077824 */ /* 0x040fe400078e0205 */
[----:B------:R-:W-:Y:S02]  /*78b0*/  VIADD R8, R8, 0x1 ;  /* 0x0000000108087836 */ /* 0x000fe40000000000 */
[----:B------:R-:W0:Y:S03]  /*78c0*/  SYNCS.PHASECHK.TRANS64.TRYWAIT P0, [R7+URZ], R2 ;  /* 0x00000002070075a7 */ /* 0x000e26000800017f */
[----:B------:R-:W-:-:S04]  /*78d0*/  ISETP.NE.AND P1, PT, R8, 0x9, PT ;  /* 0x000000090800780c */ /* 0x000fc80003f25270 */
[----:B------:R-:W-:Y:S02]  /*78e0*/  SEL R0, RZ, 0x1, P1 ;  /* 0x00000001ff007807 */ /* 0x000fe40000800000 */
[----:B------:R-:W-:Y:S02]  /*78f0*/  SEL R8, R8, RZ, P1 ;  /* 0x000000ff08087207 */ /* 0x000fe40000800000 */
[----:B------:R-:W-:-:S03]  /*7900*/  LOP3.LUT R9, R3, R0, RZ, 0x3c, !PT ;  /* 0x0000000003097212 */ /* 0x000fc600078e3cff */
[----:B------:R-:W-:Y:S01]  /*7910*/  IMAD R6, R8, 0x8, R5 ;  /* 0x0000000808067824 */ /* 0x000fe200078e0205 */
[----:B------:R-:W-:Y:S01]  /*7920*/  SHF.L.U32 R3, R9, 0x1f, RZ ;  /* 0x0000001f09037819 */ /* 0x000fe200000006ff */
[----:B0-----:R-:W-:Y:S06]  /*7930*/  @!P0 BRA `(.L_x_185) ;  /* 0x0000000400c48947 */ /* 0x001fec0003800000 */
.L_x_203:
[----:B------:R-:W1:Y:S01]  /*7940*/  SYNCS.PHASECHK.TRANS64.TRYWAIT P0, [R6+URZ], R3 ;  /* 0x00000003060075a7 */ /* 0x000e62000800017f */
[----:B------:R-:W-:-:S05]  /*7950*/  VIADD R0, R8, 0x1 ;  /* 0x0000000108007836 */ /* 0x000fca0000000000 */
[----:B------:R-:W-:-:S04]  /*7960*/  ISETP.NE.AND P1, PT, R0, 0x9, PT ;  /* 0x000000090000780c */ /* 0x000fc80003f25270 */
[----:B0-----:R-:W-:Y:S02]  /*7970*/  SEL R2, RZ, 0x1, P1 ;  /* 0x00000001ff027807 */ /* 0x001fe40000800000 */
[----:B------:R-:W-:Y:S02]  /*7980*/  SEL R0, R0, RZ, P1 ;  /* 0x000000ff00007207 */ /* 0x000fe40000800000 */
[----:B------:R-:W-:-:S03]  /*7990*/  LOP3.LUT R9, R9, R2, RZ, 0x3c, !PT ;  /* 0x0000000209097212 */ /* 0x000fc600078e3cff */
[----:B------:R-:W-:Y:S01]  /*79a0*/  IMAD R7, R0, 0x8, R5 ;  /* 0x0000000800077824 */ /* 0x000fe200078e0205 */
[----:B------:R-:W-:Y:S01]  /*79b0*/  SHF.L.U32 R4, R9, 0x1f, RZ ;  /* 0x0000001f09047819 */ /* 0x000fe200000006ff */
[----:B-1----:R-:W-:Y:S06]  /*79c0*/  @!P0 BRA `(.L_x_186) ;  /* 0x0000000400b48947 */ /* 0x002fec0003800000 */
.L_x_204:
[----:B------:R-:W1:Y:S01]  /*79d0*/  SYNCS.PHASECHK.TRANS64.TRYWAIT P0, [R7+URZ], R4 ;  /* 0x00000004070075a7 */ /* 0x000e62000800017f */
[----:B------:R-:W-:-:S05]  /*79e0*/  VIADD R0, R0, 0x1 ;  /* 0x0000000100007836 */ /* 0x000fca0000000000 */
[----:B------:R-:W-:-:S04]  /*79f0*/  ISETP.NE.AND P1, PT, R0, 0x9, PT ;  /* 0x000000090000780c */ /* 0x000fc80003f25270 */
[----:B------:R-:W-:Y:S02]  /*7a00*/  SEL R2, RZ, 0x1, P1 ;  /* 0x00000001ff027807 */ /* 0x000fe40000800000 */
[----:B------:R-:W-:Y:S02]  /*7a10*/  SEL R0, R0, RZ, P1 ;  /* 0x000000ff00007207 */ /* 0x000fe40000800000 */
[----:B------:R-:W-:-:S03]  /*7a20*/  LOP3.LUT R9, R9, R2, RZ, 0x3c, !PT ;  /* 0x0000000209097212 */ /* 0x000fc600078e3cff */
[----:B0-----:R-:W-:Y:S01]  /*7a30*/  IMAD R6, R0, 0x8, R5 ;  /* 0x0000000800067824 */ /* 0x001fe200078e0205 */
[----:B------:R-:W-:Y:S01]  /*7a40*/  SHF.L.U32 R3, R9, 0x1f, RZ ;  /* 0x0000001f09037819 */ /* 0x000fe200000006ff */
[----:B-1----:R-:W-:Y:S06]  /*7a50*/  @!P0 BRA `(.L_x_187) ;  /* 0x0000000400a48947 */ /* 0x002fec0003800000 */
.L_x_205:
        /* <DEDUP_REMOVED lines=9> */
.L_x_206:
        /* <DEDUP_REMOVED lines=9> */
.L_x_207:
        /* <DEDUP_REMOVED lines=9> */
.L_x_208:
        /* <DEDUP_REMOVED lines=9> */
.L_x_209:
[----:B------:R-:W1:Y:S01]  /*7ca0*/  SYNCS.PHASECHK.TRANS64.TRYWAIT P0, [R6+URZ], R3 ;  /* 0x00000003060075a7 */ /* 0x000e62000800017f */
[----:B------:R-:W-:-:S05]  /*7cb0*/  VIADD R0, R0, 0x1 ;  /* 0x0000000100007836 */ /* 0x000fca0000000000 */
[----:B------:R-:W-:-:S04]  /*7cc0*/  ISETP.NE.AND P1, PT, R0, 0x9, PT ;  /* 0x000000090000780c */ /* 0x000fc80003f25270 */
[----:B------:R-:W-:Y:S02]  /*7cd0*/  SEL R2, RZ, 0x1, P1 ;  /* 0x00000001ff027807 */ /* 0x000fe40000800000 */
[----:B------:R-:W-:Y:S02]  /*7ce0*/  SEL R0, R0, RZ, P1 ;  /* 0x000000ff00007207 */ /* 0x000fe40000800000 */
[----:B------:R-:W-:Y:S01]  /*7cf0*/  LOP3.LUT R2, R9, R2, RZ, 0x3c, !PT ;  /* 0x0000000209027212 */ /* 0x000fe200078e3cff */
[----:B-1----:R-:W-:Y:S06]  /*7d00*/  @!P0 BRA `(.L_x_192) ;  /* 0x00000004005c8947 */ /* 0x002fec0003800000 */
.L_x_210:
[----:B------:R-:W-:Y:S01]  /*7d10*/  IMAD R5, R0, 0x8, R5 ;  /* 0x0000000800057824 */ /* 0x000fe200078e0205 */
[----:B------:R-:W-:-:S07]  /*7d20*/  SHF.L.U32 R0, R2, 0x1f, RZ ;  /* 0x0000001f02007819 */ /* 0x000fce00000006ff */
.L_x_193:
[----:B--2---:R2:W3:Y:S02]  /*7d30*/  SYNCS.PHASECHK.TRANS64.TRYWAIT P0, [R5+URZ], R0 ;  /* 0x00000000050075a7 */ /* 0x0044e4000800017f */
[----:B---3--:R-:W-:Y:S05]  /*7d40*/  @!P0 NANOSLEEP.SYNCS 0x989680 ;  /* 0x009896800000895d */ /* 0x008fea0003900000 */
[----:B------:R-:W3:Y:S02]  /*7d50*/  @!P0 SYNCS.PHASECHK.TRANS64 P0, [R5+URZ], R0 ;  /* 0x00000000050085a7 */ /* 0x000ee4000800007f */
[----:B---3--:R-:W-:Y:S05]  /*7d60*/  @!P0 BRA `(.L_x_193) ;  /* 0xfffffffc00f08947 */ /* 0x008fea000383ffff */
.L_x_183:
[----:B------:R-:W-:Y:S05]  /*7d70*/  BSYNC B0 ;  /* 0x0000000000007941 */ /* 0x000fea0003800000 */
.L_x_182:
[----:B------:R-:W-:Y:S05]  /*7d80*/  EXIT ;  /* 0x000000000000794d */ /* 0x000fea0003800000 */
.L_x_20:
[----:B0-----:R-:W-:-:S04]  /*7d90*/  IMAD.U32 R3, RZ, RZ, UR43 ;  /* 0x0000002bff037e24 */ /* 0x001fc8000f8e00ff */
[----:B------:R0:W1:Y:S03]  /*7da0*/  SYNCS.PHASECHK.TRANS64.TRYWAIT P0, [R3+URZ+-0x8], R0 ;  /* 0xfffff800030075a7 */ /* 0x000066000800017f */
[----:B-1----:R-:W-:Y:S05]  /*7db0*/  @!P0 NANOSLEEP.SYNCS 0x989680 ;  /* 0x009896800000895d */ /* 0x002fea0003900000 */
[----:B------:R-:W1:Y:S02]  /*7dc0*/  @!P0 SYNCS.PHASECHK.TRANS64 P0, [R3+URZ+-0x8], R0 ;  /* 0xfffff800030085a7 */ /* 0x000e64000800007f */
[----:B-1----:R-:W-:Y:S05]  /*7dd0*/  @!P0 BRA `(.L_x_20) ;  /* 0xfffffffc00ec8947 */ /* 0x002fea000383ffff */
[----:B------:R-:W-:Y:S05]  /*7de0*/  BRA `(.L_x_194) ;  /* 0xffffff9800a47947 */ /* 0x000fea000383ffff */
.L_x_25:
[----:B-1----:R1:W2:Y:S02]  /*7df0*/  SYNCS.PHASECHK.TRANS64.TRYWAIT P1, [R3+URZ], R0 ;  /* 0x00000000030075a7 */ /* 0x0022a4000802017f */
[----:B--2---:R-:W-:Y:S05]  /*7e00*/  @!P1 NANOSLEEP.SYNCS 0x989680 ;  /* 0x009896800000995d */ /* 0x004fea0003900000 */
[----:B------:R-:W2:Y:S02]  /*7e10*/  @!P1 SYNCS.PHASECHK.TRANS64 P1, [R3+URZ], R0 ;  /* 0x00000000030095a7 */ /* 0x000ea4000802007f */
[----:B--2---:R-:W-:Y:S05]  /*7e20*/  @!P1 BRA `(.L_x_25) ;  /* 0xfffffffc00f09947 */ /* 0x004fea000383ffff */
[----:B------:R-:W-:Y:S05]  /*7e30*/  BRA `(.L_x_24) ;  /* 0xffffff9c00187947 */ /* 0x000fea000383ffff */
.L_x_30:
[----:B-1----:R-:W-:-:S04]  /*7e40*/  IMAD.U32 R5, RZ, RZ, UR4 ;  /* 0x00000004ff057e24 */ /* 0x002fc8000f8e00ff */
[----:B------:R1:W2:Y:S03]  /*7e50*/  SYNCS.PHASECHK.TRANS64.TRYWAIT P1, [R5+URZ], R4 ;  /* 0x00000004050075a7 */ /* 0x0002a6000802017f */
[----:B--2---:R-:W-:Y:S05]  /*7e60*/  @!P1 NANOSLEEP.SYNCS 0x989680 ;  /* 0x009896800000995d */ /* 0x004fea0003900000 */
[----:B------:R-:W2:Y:S02]  /*7e70*/  @!P1 SYNCS.PHASECHK.TRANS64 P1, [R5+URZ], R4 ;  /* 0x00000004050095a7 */ /* 0x000ea4000802007f */
[----:B--2---:R-:W-:Y:S05]  /*7e80*/  @!P1 BRA `(.L_x_30) ;  /* 0xfffffffc00ec9947 */ /* 0x004fea000383ffff */
[----:B------:R-:W-:Y:S05]  /*7e90*/  BRA `(.L_x_29) ;  /* 0xffffff9c00e87947 */ /* 0x000fea000383ffff */
.L_x_36:
[----:B0-----:R-:W-:-:S04]  /*7ea0*/  IMAD.U32 R3, RZ, RZ, UR43 ;  /* 0x0000002bff037e24 */ /* 0x001fc8000f8e00ff */
[----:B------:R0:W1:Y:S03]  /*7eb0*/  SYNCS.PHASECHK.TRANS64.TRYWAIT P0, [R3+URZ+0x8], R0 ;  /* 0x00000800030075a7 */ /* 0x000066000800017f */
[----:B-1----:R-:W-:Y:S05]  /*7ec0*/  @!P0 NANOSLEEP.SYNCS 0x989680 ;  /* 0x009896800000895d */ /* 0x002fea0003900000 */
[----:B------:R-:W1:Y:S02]  /*7ed0*/  @!P0 SYNCS.PHASECHK.TRANS64 P0, [R3+URZ+0x8], R0 ;  /* 0x00000800030085a7 */ /* 0x000e64000800007f */
[----:B-1----:R-:W-:Y:S05]  /*7ee0*/  @!P0 BRA `(.L_x_36) ;  /* 0xfffffffc00ec8947 */ /* 0x002fea000383ffff */
[----:B------:R-:W-:Y:S05]  /*7ef0*/  BRA `(.L_x_195) ;  /* 0xffffffa400287947 */ /* 0x000fea000383ffff */
.L_x_169:
[----:B------:R-:W-:Y:S01]  /*7f00*/  BSSY B1, `(.L_x_196) ;  /* 0x0000006000017945 */ /* 0x000fe20003800000 */
[----:B------:R-:W-:-:S07]  /*7f10*/  IMAD.MOV.U32 R15, RZ, RZ, -0x1 ;  /* 0xffffffffff0f7424 */ /* 0x000fce00078e00ff */
[----:B-----5:R-:W-:Y:S05]  /*7f20*/  WARPSYNC.COLLECTIVE R15, `(.L_x_197) ;  /* 0x000000000f0c7348 */ /* 0x020fea0003c00000 */
[----:B------:R-:W-:Y:S02]  /*7f30*/  ELECT P6, UR62, PT ;  /* 0x00000000003e782f */ /* 0x000fe400038c0000 */
[----:B------:R-:W-:Y:S01]  /*7f40*/  MOV R14, UR62 ;  /* 0x0000003e000e7c02 */ /* 0x000fe20008000f00 */
[----:B-----5:R-:W-:Y:S10]  /*7f50*/  ENDCOLLECTIVE ;  /* 0x000000000000791b */ /* 0x020ff40003800000 */
.L_x_197:
[----:B------:R-:W-:Y:S05]  /*7f60*/  BSYNC B1 ;  /* 0x0000000000017941 */ /* 0x000fea0003800000 */
.L_x_196:
[----:B------:R-:W-:Y:S05]  /*7f70*/  BRA `(.L_x_198) ;  /* 0xffffffec004c7947 */ /* 0x000fea000383ffff */
.L_x_172:
[----:B-1----:R1:W2:Y:S02]  /*7f80*/  SYNCS.PHASECHK.TRANS64.TRYWAIT P1, [R15+URZ+0x48], R6 ;  /* 0x000048060f0075a7 */ /* 0x0022a4000802017f */
[----:B--2---:R-:W-:Y:S05]  /*7f90*/  @!P1 NANOSLEEP.SYNCS 0x989680 ;  /* 0x009896800000995d */ /* 0x004fea0003900000 */
[----:B------:R-:W2:Y:S02]  /*7fa0*/  @!P1 SYNCS.PHASECHK.TRANS64 P1, [R15+URZ+0x48], R6 ;  /* 0x000048060f0095a7 */ /* 0x000ea4000802007f */
[----:B--2---:R-:W-:Y:S05]  /*7fb0*/  @!P1 BRA `(.L_x_172) ;  /* 0xfffffffc00f09947 */ /* 0x004fea000383ffff */
[----:B------:R-:W-:Y:S05]  /*7fc0*/  BRA `(.L_x_199) ;  /* 0xffffffec00807947 */ /* 0x000fea000383ffff */
.L_x_181:
[----:B------:R-:W-:Y:S01]  /*7fd0*/  BSSY B0, `(.L_x_200) ;  /* 0x0000006000007945 */ /* 0x000fe20003800000 */
[----:B------:R-:W-:-:S07]  /*7fe0*/  IMAD.MOV.U32 R15, RZ, RZ, -0x1 ;  /* 0xffffffffff0f7424 */ /* 0x000fce00078e00ff */
[----:B-----5:R-:W-:Y:S05]  /*7ff0*/  WARPSYNC.COLLECTIVE R15, `(.L_x_201) ;  /* 0x000000000f0c7348 */ /* 0x020fea0003c00000 */
[----:B------:R-:W-:Y:S02]  /*8000*/  ELECT P6, UR62, PT ;  /* 0x00000000003e782f */ /* 0x000fe400038c0000 */
[----:B------:R-:W-:Y:S01]  /*8010*/  MOV R14, UR62 ;  /* 0x0000003e000e7c02 */ /* 0x000fe20008000f00 */
[----:B-----5:R-:W-:Y:S10]  /*8020*/  ENDCOLLECTIVE ;  /* 0x000000000000791b */ /* 0x020ff40003800000 */
.L_x_201:
[----:B------:R-:W-:Y:S05]  /*8030*/  BSYNC B0 ;  /* 0x0000000000007941 */ /* 0x000fea0003800000 */
.L_x_200:
[----:B------:R-:W-:Y:S05]  /*8040*/  BRA `(.L_x_202) ;  /* 0xfffffff400e87947 */ /* 0x000fea000383ffff */
.L_x_185:
[----:B0-----:R0:W1:Y:S02]  /*8050*/  SYNCS.PHASECHK.TRANS64.TRYWAIT P0, [R7+URZ], R2 ;  /* 0x00000002070075a7 */ /* 0x001064000800017f */
[----:B-1----:R-:W-:Y:S05]  /*8060*/  @!P0 NANOSLEEP.SYNCS 0x989680 ;  /* 0x009896800000895d */ /* 0x002fea0003900000 */
[----:B------:R-:W1:Y:S02]  /*8070*/  @!P0 SYNCS.PHASECHK.TRANS64 P0, [R7+URZ], R2 ;  /* 0x00000002070085a7 */ /* 0x000e64000800007f */
[----:B-1----:R-:W-:Y:S05]  /*8080*/  @!P0 BRA `(.L_x_185) ;  /* 0xfffffffc00f08947 */ /* 0x002fea000383ffff */
[----:B------:R-:W-:Y:S05]  /*8090*/  BRA `(.L_x_203) ;  /* 0xfffffff800287947 */ /* 0x000fea000383ffff */
.L_x_186:
[----:B0-----:R0:W1:Y:S02]  /*80a0*/  SYNCS.PHASECHK.TRANS64.TRYWAIT P0, [R6+URZ], R3 ;  /* 0x00000003060075a7 */ /* 0x001064000800017f */
[----:B-1----:R-:W-:Y:S05]  /*80b0*/  @!P0 NANOSLEEP.SYNCS 0x989680 ;  /* 0x009896800000895d */ /* 0x002fea0003900000 */
[----:B------:R-:W1:Y:S02]  /*80c0*/  @!P0 SYNCS.PHASECHK.TRANS64 P0, [R6+URZ], R3 ;  /* 0x00000003060085a7 */ /* 0x000e64000800007f */
[----:B-1----:R-:W-:Y:S05]  /*80d0*/  @!P0 BRA `(.L_x_186) ;  /* 0xfffffffc00f08947 */ /* 0x002fea000383ffff */
[----:B------:R-:W-:Y:S05]  /*80e0*/  BRA `(.L_x_204) ;  /* 0xfffffff800387947 */ /* 0x000fea000383ffff */
.L_x_187:
[----:B0-----:R0:W1:Y:S02]  /*80f0*/  SYNCS.PHASECHK.TRANS64.TRYWAIT P0, [R7+URZ], R4 ;  /* 0x00000004070075a7 */ /* 0x001064000800017f */
[----:B-1----:R-:W-:Y:S05]  /*8100*/  @!P0 NANOSLEEP.SYNCS 0x989680 ;  /* 0x009896800000895d */ /* 0x002fea0003900000 */
[----:B------:R-:W1:Y:S02]  /*8110*/  @!P0 SYNCS.PHASECHK.TRANS64 P0, [R7+URZ], R4 ;  /* 0x00000004070085a7 */ /* 0x000e64000800007f */
[----:B-1----:R-:W-:Y:S05]  /*8120*/  @!P0 BRA `(.L_x_187) ;  /* 0xfffffffc00f08947 */ /* 0x002fea000383ffff */
[----:B------:R-:W-:Y:S05]  /*8130*/  BRA `(.L_x_205) ;  /* 0xfffffff800487947 */ /* 0x000fea000383ffff */
.L_x_188:
[----:B0-----:R0:W1:Y:S02]  /*8140*/  SYNCS.PHASECHK.TRANS64.TRYWAIT P0, [R6+URZ], R3 ;  /* 0x00000003060075a7 */ /* 0x001064000800017f */
[----:B-1----:R-:W-:Y:S05]  /*8150*/  @!P0 NANOSLEEP.SYNCS 0x989680 ;  /* 0x009896800000895d */ /* 0x002fea0003900000 */
[----:B------:R-:W1:Y:S02]  /*8160*/  @!P0 SYNCS.PHASECHK.TRANS64 P0, [R6+URZ], R3 ;  /* 0x00000003060085a7 */ /* 0x000e64000800007f */
[----:B-1----:R-:W-:Y:S05]  /*8170*/  @!P0 BRA `(.L_x_188) ;  /* 0xfffffffc00f08947 */ /* 0x002fea000383ffff */
[----:B------:R-:W-:Y:S05]  /*8180*/  BRA `(.L_x_206) ;  /* 0xfffffff800587947 */ /* 0x000fea000383ffff */
.L_x_189:
[----:B0-----:R0:W1:Y:S02]  /*8190*/  SYNCS.PHASECHK.TRANS64.TRYWAIT P0, [R7+URZ], R4 ;  /* 0x00000004070075a7 */ /* 0x001064000800017f */
[----:B-1----:R-:W-:Y:S05]  /*81a0*/  @!P0 NANOSLEEP.SYNCS 0x989680 ;  /* 0x009896800000895d */ /* 0x002fea0003900000 */
[----:B------:R-:W1:Y:S02]  /*81b0*/  @!P0 SYNCS.PHASECHK.TRANS64 P0, [R7+URZ], R4 ;  /* 0x00000004070085a7 */ /* 0x000e64000800007f */
[----:B-1----:R-:W-:Y:S05]  /*81c0*/  @!P0 BRA `(.L_x_189) ;  /* 0xfffffffc00f08947 */ /* 0x002fea000383ffff */
[----:B------:R-:W-:Y:S05]  /*81d0*/  BRA `(.L_x_207) ;  /* 0xfffffff800687947 */ /* 0x000fea000383ffff */
.L_x_190:
[----:B0-----:R0:W1:Y:S02]  /*81e0*/  SYNCS.PHASECHK.TRANS64.TRYWAIT P0, [R6+URZ], R3 ;  /* 0x00000003060075a7 */ /* 0x001064000800017f */
[----:B-1----:R-:W-:Y:S05]  /*81f0*/  @!P0 NANOSLEEP.SYNCS 0x989680 ;  /* 0x009896800000895d */ /* 0x002fea0003900000 */
[----:B------:R-:W1:Y:S02]  /*8200*/  @!P0 SYNCS.PHASECHK.TRANS64 P0, [R6+URZ], R3 ;  /* 0x00000003060085a7 */ /* 0x000e64000800007f */
[----:B-1----:R-:W-:Y:S05]  /*8210*/  @!P0 BRA `(.L_x_190) ;  /* 0xfffffffc00f08947 */ /* 0x002fea000383ffff */
[----:B------:R-:W-:Y:S05]  /*8220*/  BRA `(.L_x_208) ;  /* 0xfffffff800787947 */ /* 0x000fea000383ffff */
.L_x_191:
[----:B0-----:R0:W1:Y:S02]  /*8230*/  SYNCS.PHASECHK.TRANS64.TRYWAIT P0, [R7+URZ], R4 ;  /* 0x00000004070075a7 */ /* 0x001064000800017f */
[----:B-1----:R-:W-:Y:S05]  /*8240*/  @!P0 NANOSLEEP.SYNCS 0x989680 ;  /* 0x009896800000895d */ /* 0x002fea0003900000 */
[----:B------:R-:W1:Y:S02]  /*8250*/  @!P0 SYNCS.PHASECHK.TRANS64 P0, [R7+URZ], R4 ;  /* 0x00000004070085a7 */ /* 0x000e64000800007f */
[----:B-1----:R-:W-:Y:S05]  /*8260*/  @!P0 BRA `(.L_x_191) ;  /* 0xfffffffc00f08947 */ /* 0x002fea000383ffff */
[----:B------:R-:W-:Y:S05]  /*8270*/  BRA `(.L_x_209) ;  /* 0xfffffff800887947 */ /* 0x000fea000383ffff */
.L_x_192:
[----:B-1----:R1:W2:Y:S02]  /*8280*/  SYNCS.PHASECHK.TRANS64.TRYWAIT P0, [R6+URZ], R3 ;  /* 0x00000003060075a7 */ /* 0x0022a4000800017f */
[----:B--2---:R-:W-:Y:S05]  /*8290*/  @!P0 NANOSLEEP.SYNCS 0x989680 ;  /* 0x009896800000895d */ /* 0x004fea0003900000 */
[----:B------:R-:W2:Y:S02]  /*82a0*/  @!P0 SYNCS.PHASECHK.TRANS64 P0, [R6+URZ], R3 ;  /* 0x00000003060085a7 */ /* 0x000ea4000800007f */
[----:B--2---:R-:W-:Y:S05]  /*82b0*/  @!P0 BRA `(.L_x_192) ;  /* 0xfffffffc00f08947 */ /* 0x004fea000383ffff */
[----:B------:R-:W-:Y:S05]  /*82c0*/  BRA `(.L_x_210) ;  /* 0xfffffff800907947 */ /* 0x000fea000383ffff */
.L_x_211:
[----:B------:R-:W-:-:S00]  /*82d0*/  BRA `(.L_x_211) ;  /* 0xfffffffc00fc7947 */ /* 0x000fc0000383ffff */
[----:B------:R-:W-:-:S00]  /*82e0*/  NOP ;  /* 0x0000000000007918 */ /* 0x000fc00000000000 */
        /* <DEDUP_REMOVED lines=9> */
.L_x_212:


//--------------------- .nv.global.init           --------------------------
	.section	.nv.global.init,"aw",@progbits
.nv.global.init:
	.type		$str$22,@object
	.size		$str$22,($str$23 - $str$22)
$str$22:
        /*0000*/ 	.byte	0x6b, 0x5f, 0x74, 0x69, 0x6c, 0x65, 0x5f, 0x63, 0x6f, 0x75, 0x6e, 0x74, 0x20, 0x3e, 0x3d, 0x20
        /*0010*/ 	.byte	0x31, 0x00
	.type		$str$23,@object
	.size		$str$23,(__unnamed_1 - $str$23)
$str$23:
        /*0012*/ 	.byte	0x2f, 0x74, 0x6d, 0x70, 0x2f, 0x63, 0x75, 0x74, 0x6c, 0x61, 0x73, 0x73, 0x5f, 0x73, 0x77, 0x65
        /*0022*/ 	.byte	0x65, 0x70, 0x5f, 0x73, 0x72, 0x63, 0x2f, 0x69, 0x6e, 0x63, 0x6c, 0x75, 0x64, 0x65, 0x2f, 0x63
        /*0032*/ 	.byte	0x75, 0x74, 0x6c, 0x61, 0x73, 0x73, 0x2f, 0x67, 0x65, 0x6d, 0x6d, 0x2f, 0x63, 0x6f, 0x6c, 0x6c
        /*0042*/ 	.byte	0x65, 0x63, 0x74, 0x69, 0x76, 0x65, 0x2f, 0x73, 0x6d, 0x39, 0x30, 0x5f, 0x6d, 0x6d, 0x61, 0x5f
        /*0052*/ 	.byte	0x74, 0x6d, 0x61, 0x5f, 0x67, 0x6d, 0x6d, 0x61, 0x5f, 0x73, 0x73, 0x5f, 0x77, 0x61, 0x72, 0x70
        /*0062*/ 	.byte	0x73, 0x70, 0x65, 0x63, 0x69, 0x61, 0x6c, 0x69, 0x7a, 0x65, 0x64, 0x2e, 0x68, 0x70, 0x70, 0x00
	.type		__unnamed_1,@object
	.size		__unnamed_1,(.L_0 - __unnamed_1)
__unnamed_1:
        /*0072*/ 	.byte	0x76, 0x6f, 0x69, 0x64, 0x20, 0x63, 0x75, 0x74, 0x6c, 0x61, 0x73, 0x73, 0x3a, 0x3a, 0x67, 0x65
        /* <DEDUP_REMOVED lines=180> */
        /*0bc2*/ 	.byte	0x00
.L_0:


//--------------------- .nv.shared._ZN7cutlass13device_kernelINS_4gemm6kernel13GemmUniversalIN4cute5tupleIJiiiiEEENS1_10collective13CollectiveMmaINS1_34MainloopSm90TmaGmmaWarpSpecializedILi9ENS5_IJNS4_1CILi2EEENSA_ILi1EEESC_EEENS1_32KernelTmaWarpSpecializedPingpongEEENS5_IJNSA_ILi64EEENSA_ILi128EEESG_EEENS_6half_tENS5_IJlSC_lEEESJ_SK_NS4_8TiledMMAINS4_8MMA_AtomIJNS4_4SM904GMMA26MMA_64x128x16_F32F16F16_SSILNSO_5MajorE0ELSQ_0ELNSO_7ScaleInE1ELSR_1EEEEEENS4_6LayoutINS5_IJSC_SC_SC_EEENS5_IJNSA_ILi0EEESW_SW_EEEEENS5_IJNS4_10UnderscoreESZ_SZ_EEEEENS4_13SM90_TMA_LOADENS4_14ComposedLayoutINS4_7SwizzleILi3ELi4ELi3EEENS4_18smem_ptr_flag_bitsILi16EEENSU_INS5_IJNSA_ILi8EEESG_EEENS5_IJSG_SC_EEEEEEEvNS4_8identityENS4_23SM90_TMA_LOAD_MULTICASTES1C_vS1D_EENS_8epilogue10collective6detail29Sm90TmaWarpSpecializedAdapterINS1H_15DefaultEpilogueISJ_SK_SK_NS1G_6thread17LinearCombinationISJ_Li1EffLNS1L_9ScaleType4KindE0ELNS_15FloatRoundStyleE2ESJ_EENS1_15EpilogueDefaultEEEEEvvEEEEvNT_6ParamsE --------------------------
	.section	.nv.shared._ZN7cutlass13device_kernelINS_4gemm6kernel13GemmUniversalIN4cute5tupleIJiiiiEEENS1_10collective13CollectiveMmaINS1_34MainloopSm90TmaGmmaWarpSpecializedILi9ENS5_IJNS4_1CILi2EEENSA_ILi1EEESC_EEENS1_32KernelTmaWarpSpecializedPingpongEEENS5_IJNSA_ILi64EEENSA_ILi128EEESG_EEENS_6half_tENS5_IJlSC_lEEESJ_SK_NS4_8TiledMMAINS4_8MMA_AtomIJNS4_4SM904GMMA26MMA_64x128x16_F32F16F16_SSILNSO_5MajorE0ELSQ_0ELNSO_7ScaleInE1ELSR_1EEEEEENS4_6LayoutINS5_IJSC_SC_SC_EEENS5_IJNSA_ILi0EEESW_SW_EEEEENS5_IJNS4_10UnderscoreESZ_SZ_EEEEENS4_13SM90_TMA_LOADENS4_14ComposedLayoutINS4_7SwizzleILi3ELi4ELi3EEENS4_18smem_ptr_flag_bitsILi16EEENSU_INS5_IJNSA_ILi8EEESG_EEENS5_IJSG_SC_EEEEEEEvNS4_8identityENS4_23SM90_TMA_LOAD_MULTICASTES1C_vS1D_EENS_8epilogue10collective6detail29Sm90TmaWarpSpecializedAdapterINS1H_15DefaultEpilogueISJ_SK_SK_NS1G_6thread17LinearCombinationISJ_Li1EffLNS1L_9ScaleType4KindE0ELNS_15FloatRoundStyleE2ESJ_EENS1_15EpilogueDefaultEEEEEvvEEEEvNT_6ParamsE,"aw",@nobits
	.sectionflags	@""
	.align	16
	.zero		1024


//--------------------- .nv.shared.reserved.0     --------------------------
	.section	.nv.shared.reserved.0,"aw",@nobits
	.weak		__nv_reservedSMEM_offset_0_alias
	.size		__nv_reservedSMEM_offset_0_alias, 0, 0
	.other		__nv_reservedSMEM_offset_0_alias,@"STO_CUDA_RESERVED_SHARED STV_DEFAULT"
__nv_reservedSMEM_offset_0_alias:
	.zero		0


//--------------------- .nv.global                --------------------------
	.section	.nv.global,"aw",@nobits
.nv.global:
	.type		_ZN40_INTERNAL_8b7725bd_4_k_cu_d54f37c7_274154cute1_E,@object
	.size		_ZN40_INTERNAL_8b7725bd_4_k_cu_d54f37c7_274154cute1_E,(_ZN40_INTERNAL_8b7725bd_4_k_cu_d54f37c7_274154cuda3std3__45__cpo6cbeginE - _ZN40_INTERNAL_8b7725bd_4_k_cu_d54f37c7_274154cute1_E)
_ZN40_INTERNAL_8b7725bd_4_k_cu_d54f37c7_274154cute1_E:
	.zero		1
	.type		_ZN40_INTERNAL_8b7725bd_4_k_cu_d54f37c7_274154cuda3std3__45__cpo6cbeginE,@object
	.size		_ZN40_INTERNAL_8b7725bd_4_k_cu_d54f37c7_274154cuda3std3__45__cpo6cbeginE,(_ZN40_INTERNAL_8b7725bd_4_k_cu_d54f37c7_274154cuda3std3__48in_placeE - _ZN40_INTERNAL_8b7725bd_4_k_cu_d54f37c7_274154cuda3std3__45__cpo6cbeginE)
_ZN40_INTERNAL_8b7725bd_4_k_cu_d54f37c7_274154cuda3std3__45__cpo6cbeginE:
	.zero		1
	.type		_ZN40_INTERNAL_8b7725bd_4_k_cu_d54f37c7_274154cuda3std3__48in_placeE,@object
	.size		_ZN40_INTERNAL_8b7725bd_4_k_cu_d54f37c7_274154cuda3std3__48in_placeE,(_ZN40_INTERNAL_8b7725bd_4_k_cu_d54f37c7_274154cuda3std6ranges3__45__cpo9iter_moveE - _ZN40_INTERNAL_8b7725bd_4_k_cu_d54f37c7_274154cuda3std3__48in_placeE)
_ZN40_INTERNAL_8b7725bd_4_k_cu_d54f37c7_274154cuda3std3__48in_placeE:
	.zero		1
	.type		_ZN40_INTERNAL_8b7725bd_4_k_cu_d54f37c7_274154cuda3std6ranges3__45__cpo9iter_moveE,@object
	.size		_ZN40_INTERNAL_8b7725bd_4_k_cu_d54f37c7_274154cuda3std6ranges3__45__cpo9iter_moveE,(_ZN40_INTERNAL_8b7725bd_4_k_cu_d54f37c7_274154cuda3std3__45__cpo5beginE - _ZN40_INTERNAL_8b7725bd_4_k_cu_d54f37c7_274154cuda3std6ranges3__45__cpo9iter_moveE)
_ZN40_INTERNAL_8b7725bd_4_k_cu_d54f37c7_274154cuda3std6ranges3__45__cpo9iter_moveE:
	.zero		1
	.type		_ZN40_INTERNAL_8b7725bd_4_k_cu_d54f37c7_274154cuda3std3__45__cpo5beginE,@object
	.size		_ZN40_INTERNAL_8b7725bd_4_k_cu_d54f37c7_274154cuda3std3__45__cpo5beginE,(_ZN40_INTERNAL_8b7725bd_4_k_cu_d54f37c7_274154cuda3std3__442_GLOBAL__N__8b7725bd_4_k_cu_d54f37c7_274156ignoreE - _ZN40_INTERNAL_8b7725bd_4_k_cu_d54f37c7_274154cuda3std3__45__cpo5beginE)
_ZN40_INTERNAL_8b7725bd_4_k_cu_d54f37c7_274154cuda3std3__45__cpo5beginE:
	.zero		1
	.type		_ZN40_INTERNAL_8b7725bd_4_k_cu_d54f37c7_274154cuda3std3__442_GLOBAL__N__8b7725bd_4_k_cu_d54f37c7_274156ignoreE,@object
	.size		_ZN40_INTERNAL_8b7725bd_4_k_cu_d54f37c7_274154cuda3std3__442_GLOBAL__N__8b7725bd_4_k_cu_d54f37c7_274156ignoreE,(_ZN40_INTERNAL_8b7725bd_4_k_cu_d54f37c7_274154cute7productE - _ZN40_INTERNAL_8b7725bd_4_k_cu_d54f37c7_274154cuda3std3__442_GLOBAL__N__8b7725bd_4_k_cu_d54f37c7_274156ignoreE)
_ZN40_INTERNAL_8b7725bd_4_k_cu_d54f37c7_274154cuda3std3__442_GLOBAL__N__8b7725bd_4_k_cu_d54f37c7_274156ignoreE:
	.zero		1
	.type		_ZN40_INTERNAL_8b7725bd_4_k_cu_d54f37c7_274154cute7productE,@object
	.size		_ZN40_INTERNAL_8b7725bd_4_k_cu_d54f37c7_274154cute7productE,(_ZN40_INTERNAL_8b7725bd_4_k_cu_d54f37c7_274154cuda3std3__45__cpo3endE - _ZN40_INTERNAL_8b7725bd_4_k_cu_d54f37c7_274154cute7productE)
_ZN40_INTERNAL_8b7725bd_4_k_cu_d54f37c7_274154cute7productE:
	.zero		1
	.type		_ZN40_INTERNAL_8b7725bd_4_k_cu_d54f37c7_274154cuda3std3__45__cpo3endE,@object
	.size		_ZN40_INTERNAL_8b7725bd_4_k_cu_d54f37c7_274154cuda3std3__45__cpo3endE,(_ZN40_INTERNAL_8b7725bd_4_k_cu_d54f37c7_274154cuda3std3__419piecewise_constructE - _ZN40_INTERNAL_8b7725bd_4_k_cu_d54f37c7_274154cuda3std3__45__cpo3endE)
_ZN40_INTERNAL_8b7725bd_4_k_cu_d54f37c7_274154cuda3std3__45__cpo3endE:
	.zero		1
	.type		_ZN40_INTERNAL_8b7725bd_4_k_cu_d54f37c7_274154cuda3std3__419piecewise_constructE,@object
	.size		_ZN40_INTERNAL_8b7725bd_4_k_cu_d54f37c7_274154cuda3std3__419piecewise_constructE,(_ZN40_INTERNAL_8b7725bd_4_k_cu_d54f37c7_274154cuda3std3__45__cpo4cendE - _ZN40_INTERNAL_8b7725bd_4_k_cu_d54f37c7_274154cuda3std3__419piecewise_constructE)
_ZN40_INTERNAL_8b7725bd_4_k_cu_d54f37c7_274154cuda3std3__419piecewise_constructE:
	.zero		1
	.type		_ZN40_INTERNAL_8b7725bd_4_k_cu_d54f37c7_274154cuda3std3__45__cpo4cendE,@object
	.size		_ZN40_INTERNAL_8b7725bd_4_k_cu_d54f37c7_274154cuda3std3__45__cpo4cendE,(_ZN40_INTERNAL_8b7725bd_4_k_cu_d54f37c7_274154cuda3std6ranges3__45__cpo4swapE - _ZN40_INTERNAL_8b7725bd_4_k_cu_d54f37c7_274154cuda3std3__45__cpo4cendE)
_ZN40_INTERNAL_8b7725bd_4_k_cu_d54f37c7_274154cuda3std3__45__cpo4cendE:
	.zero		1
	.type		_ZN40_INTERNAL_8b7725bd_4_k_cu_d54f37c7_274154cuda3std6ranges3__45__cpo4swapE,@object
	.size		_ZN40_INTERNAL_8b7725bd_4_k_cu_d54f37c7_274154cuda3std6ranges3__45__cpo4swapE,(.L_8 - _ZN40_INTERNAL_8b7725bd_4_k_cu_d54f37c7_274154cuda3std6ranges3__45__cpo4swapE)
_ZN40_INTERNAL_8b7725bd_4_k_cu_d54f37c7_274154cuda3std6ranges3__45__cpo4swapE:
	.zero		1
.L_8:


//--------------------- .nv.constant0._ZN7cutlass13device_kernelINS_4gemm6kernel13GemmUniversalIN4cute5tupleIJiiiiEEENS1_10collective13CollectiveMmaINS1_34MainloopSm90TmaGmmaWarpSpecializedILi9ENS5_IJNS4_1CILi2EEENSA_ILi1EEESC_EEENS1_32KernelTmaWarpSpecializedPingpongEEENS5_IJNSA_ILi64EEENSA_ILi128EEESG_EEENS_6half_tENS5_IJlSC_lEEESJ_SK_NS4_8TiledMMAINS4_8MMA_AtomIJNS4_4SM904GMMA26MMA_64x128x16_F32F16F16_SSILNSO_5MajorE0ELSQ_0ELNSO_7ScaleInE1ELSR_1EEEEEENS4_6LayoutINS5_IJSC_SC_SC_EEENS5_IJNSA_ILi0EEESW_SW_EEEEENS5_IJNS4_10UnderscoreESZ_SZ_EEEEENS4_13SM90_TMA_LOADENS4_14ComposedLayoutINS4_7SwizzleILi3ELi4ELi3EEENS4_18smem_ptr_flag_bitsILi16EEENSU_INS5_IJNSA_ILi8EEESG_EEENS5_IJSG_SC_EEEEEEEvNS4_8identityENS4_23SM90_TMA_LOAD_MULTICASTES1C_vS1D_EENS_8epilogue10collective6detail29Sm90TmaWarpSpecializedAdapterINS1H_15DefaultEpilogueISJ_SK_SK_NS1G_6thread17LinearCombinationISJ_Li1EffLNS1L_9ScaleType4KindE0ELNS_15FloatRoundStyleE2ESJ_EENS1_15EpilogueDefaultEEEEEvvEEEEvNT_6ParamsE --------------------------
	.section	.nv.constant0._ZN7cutlass13device_kernelINS_4gemm6kernel13GemmUniversalIN4cute5tupleIJiiiiEEENS1_10collective13CollectiveMmaINS1_34MainloopSm90TmaGmmaWarpSpecializedILi9ENS5_IJNS4_1CILi2EEENSA_ILi1EEESC_EEENS1_32KernelTmaWarpSpecializedPingpongEEENS5_IJNSA_ILi64EEENSA_ILi128EEESG_EEENS_6half_tENS5_IJlSC_lEEESJ_SK_NS4_8TiledMMAINS4_8MMA_AtomIJNS4_4SM904GMMA26MMA_64x128x16_F32F16F16_SSILNSO_5MajorE0ELSQ_0ELNSO_7ScaleInE1ELSR_1EEEEEENS4_6LayoutINS5_IJSC_SC_SC_EEENS5_IJNSA_ILi0EEESW_SW_EEEEENS5_IJNS4_10UnderscoreESZ_SZ_EEEEENS4_13SM90_TMA_LOADENS4_14ComposedLayoutINS4_7SwizzleILi3ELi4ELi3EEENS4_18smem_ptr_flag_bitsILi16EEENSU_INS5_IJNSA_ILi8EEESG_EEENS5_IJSG_SC_EEEEEEEvNS4_8identityENS4_23SM90_TMA_LOAD_MULTICASTES1C_vS1D_EENS_8epilogue10collective6detail29Sm90TmaWarpSpecializedAdapterINS1H_15DefaultEpilogueISJ_SK_SK_NS1G_6thread17LinearCombinationISJ_Li1EffLNS1L_9ScaleType4KindE0ELNS_15FloatRoundStyleE2ESJ_EENS1_15EpilogueDefaultEEEEEvvEEEEvNT_6ParamsE,"a",@progbits
	.sectionflags	@""
	.align	4
.nv.constant0._ZN7cutlass13device_kernelINS_4gemm6kernel13GemmUniversalIN4cute5tupleIJiiiiEEENS1_10collective13CollectiveMmaINS1_34MainloopSm90TmaGmmaWarpSpecializedILi9ENS5_IJNS4_1CILi2EEENSA_ILi1EEESC_EEENS1_32KernelTmaWarpSpecializedPingpongEEENS5_IJNSA_ILi64EEENSA_ILi128EEESG_EEENS_6half_tENS5_IJlSC_lEEESJ_SK_NS4_8TiledMMAINS4_8MMA_AtomIJNS4_4SM904GMMA26MMA_64x128x16_F32F16F16_SSILNSO_5MajorE0ELSQ_0ELNSO_7ScaleInE1ELSR_1EEEEEENS4_6LayoutINS5_IJSC_SC_SC_EEENS5_IJNSA_ILi0EEESW_SW_EEEEENS5_IJNS4_10UnderscoreESZ_SZ_EEEEENS4_13SM90_TMA_LOADENS4_14ComposedLayoutINS4_7SwizzleILi3ELi4ELi3EEENS4_18smem_ptr_flag_bitsILi16EEENSU_INS5_IJNSA_ILi8EEESG_EEENS5_IJSG_SC_EEEEEEEvNS4_8identityENS4_23SM90_TMA_LOAD_MULTICASTES1C_vS1D_EENS_8epilogue10collective6detail29Sm90TmaWarpSpecializedAdapterINS1H_15DefaultEpilogueISJ_SK_SK_NS1G_6thread17LinearCombinationISJ_Li1EffLNS1L_9ScaleType4KindE0ELNS_15FloatRoundStyleE2ESJ_EENS1_15EpilogueDefaultEEEEEvvEEEEvNT_6ParamsE:
	.zero		1664


//--------------------- SYMBOLS --------------------------

	.type		.nv.reservedSmem.offset0,@object
	.size		.nv.reservedSmem.offset0,0x4
	.type		__assertfail,@function
